	.target	sm_90a

	.elftype	@"ET_EXEC"


//--------------------- .note.nv.tkinfo           --------------------------
	.section	.note.nv.tkinfo,"",@"SHT_NOTE"
	.sectionflags	@"SHF_NOTE_NV_TKINFO"
	.tkinfo
        /*0018*/ 	.word	0x00000002
        /*0030*/ 	.string	""
        /*0030*/ 	.string	"ptxas"
        /*0030*/ 	.string	"Cuda compilation tools, release 13.0, V13.0.88"
        /*0030*/ 	.string	"Build cuda_13.0.r13.0/compiler.36424714_0"
        /*0030*/ 	.string	"-arch sm_90a -m 64 "



//--------------------- .note.nv.cuinfo           --------------------------
	.section	.note.nv.cuinfo,"",@"SHT_NOTE"
	.sectionflags	@"SHF_NOTE_NV_CUINFO"
        /*0018*/ 	.short	0x0002
        /*001a*/ 	.short	0x005a
        /*001c*/ 	.short	0x0082
	.zero		2


//--------------------- .nv.info                  --------------------------
	.section	.nv.info,"",@"SHT_CUDA_INFO"
	.align	4


	//----- nvinfo : EIATTR_REGCOUNT
	.align		4
        /*0000*/ 	.byte	0x04, 0x2f
        /*0002*/ 	.short	(.L_12 - .L_11)
	.align		4
.L_11:
        /*0004*/ 	.word	index@(_ZN7cutlass13device_kernelINS_4gemm6kernel13GemmUniversalIN4cute5tupleIJiiiiEEENS1_10collective13CollectiveMmaINS1_40MainloopSm90TmaGmmaWarpSpecializedSparseILi9ENS5_IJNS4_1CILi1EEESB_SB_EEENS1_32KernelTmaWarpSpecializedPingpongEEENS5_IJNSA_ILi64EEESF_NSA_ILi128EEEEEENS_6half_tENS5_IJNS4_6LayoutINS5_IJiNS5_IJNSA_ILi2EEEiEEEiEEENS5_IJlNS5_IJSB_SK_EEElEEEEENSJ_INS5_IJNS5_IJNS5_IJNSA_ILi8EEESK_NSA_ILi4EEEEEEiEEENS5_IJNS5_IJNSA_ILi16EEESK_SR_EEEiEEEiEEENS5_IJNS5_IJNS5_IJSG_SU_NSA_ILi2048EEEEEENSA_ILi8192EEEEEENS5_IJNS5_IJSB_NSA_ILi1024EEENSA_ILi32EEEEEElEEElEEEEEEEESI_NS5_IJlSB_lEEENS4_8TiledMMAINS4_8MMA_AtomIJNS4_4SM904GMMA6SPARSE26GMMA_64x64x32_F32F16F16_SSILNS1D_5MajorE0ELS1G_0ELNS1D_7ScaleInE1ELS1H_1ELNS1D_9SparseSelE0EEEEEENSJ_ISC_NS5_IJNSA_ILi0EEES1L_S1L_EEEEENS5_IJNS4_10UnderscoreES1O_S1O_EEEEENS4_13SM90_TMA_LOADENS4_14ComposedLayoutINS4_7SwizzleILi3ELi4ELi3EEENS4_25smem_sparse_ptr_flag_bitsILi2ELi16EEENSJ_INS5_IJNS5_IJSB_SQ_EEENS5_IJSK_SF_EEEEEENS5_IJNS5_IJS1L_SG_EEESN_EEEEEEEvNS4_8identityES1R_NS1S_IS1U_NS4_18smem_ptr_flag_bitsILi16EEENSJ_INS5_IJSQ_SF_EEENS5_IJSF_SB_EEEEEEEvS24_EENS_8epilogue10collective6detail29Sm90TmaWarpSpecializedAdapterINS2D_15DefaultEpilogueIfNS5_IJSB_llEEES2H_NS2C_6thread17LinearCombinationIfLi1EffLNS2I_9ScaleType4KindE0ELNS_15FloatRoundStyleE2EfEENS1_15EpilogueDefaultEEEEEvvEEEEvNT_6ParamsE)
        /*0008*/ 	.word	0x000000a8


	//----- nvinfo : EIATTR_FRAME_SIZE
	.align		4
.L_12:
        /*000c*/ 	.byte	0x04, 0x11
        /*000e*/ 	.short	(.L_14 - .L_13)
	.align		4
.L_13:
        /*0010*/ 	.word	index@(_ZN7cutlass13device_kernelINS_4gemm6kernel13GemmUniversalIN4cute5tupleIJiiiiEEENS1_10collective13CollectiveMmaINS1_40MainloopSm90TmaGmmaWarpSpecializedSparseILi9ENS5_IJNS4_1CILi1EEESB_SB_EEENS1_32KernelTmaWarpSpecializedPingpongEEENS5_IJNSA_ILi64EEESF_NSA_ILi128EEEEEENS_6half_tENS5_IJNS4_6LayoutINS5_IJiNS5_IJNSA_ILi2EEEiEEEiEEENS5_IJlNS5_IJSB_SK_EEElEEEEENSJ_INS5_IJNS5_IJNS5_IJNSA_ILi8EEESK_NSA_ILi4EEEEEEiEEENS5_IJNS5_IJNSA_ILi16EEESK_SR_EEEiEEEiEEENS5_IJNS5_IJNS5_IJSG_SU_NSA_ILi2048EEEEEENSA_ILi8192EEEEEENS5_IJNS5_IJSB_NSA_ILi1024EEENSA_ILi32EEEEEElEEElEEEEEEEESI_NS5_IJlSB_lEEENS4_8TiledMMAINS4_8MMA_AtomIJNS4_4SM904GMMA6SPARSE26GMMA_64x64x32_F32F16F16_SSILNS1D_5MajorE0ELS1G_0ELNS1D_7ScaleInE1ELS1H_1ELNS1D_9SparseSelE0EEEEEENSJ_ISC_NS5_IJNSA_ILi0EEES1L_S1L_EEEEENS5_IJNS4_10UnderscoreES1O_S1O_EEEEENS4_13SM90_TMA_LOADENS4_14ComposedLayoutINS4_7SwizzleILi3ELi4ELi3EEENS4_25smem_sparse_ptr_flag_bitsILi2ELi16EEENSJ_INS5_IJNS5_IJSB_SQ_EEENS5_IJSK_SF_EEEEEENS5_IJNS5_IJS1L_SG_EEESN_EEEEEEEvNS4_8identityES1R_NS1S_IS1U_NS4_18smem_ptr_flag_bitsILi16EEENSJ_INS5_IJSQ_SF_EEENS5_IJSF_SB_EEEEEEEvS24_EENS_8epilogue10collective6detail29Sm90TmaWarpSpecializedAdapterINS2D_15DefaultEpilogueIfNS5_IJSB_llEEES2H_NS2C_6thread17LinearCombinationIfLi1EffLNS2I_9ScaleType4KindE0ELNS_15FloatRoundStyleE2EfEENS1_15EpilogueDefaultEEEEEvvEEEEvNT_6ParamsE)
        /*0014*/ 	.word	0x00000000


	//----- nvinfo : EIATTR_MIN_STACK_SIZE
	.align		4
.L_14:
        /*0018*/ 	.byte	0x04, 0x12
        /*001a*/ 	.short	(.L_16 - .L_15)
	.align		4
.L_15:
        /*001c*/ 	.word	index@(_ZN7cutlass13device_kernelINS_4gemm6kernel13GemmUniversalIN4cute5tupleIJiiiiEEENS1_10collective13CollectiveMmaINS1_40MainloopSm90TmaGmmaWarpSpecializedSparseILi9ENS5_IJNS4_1CILi1EEESB_SB_EEENS1_32KernelTmaWarpSpecializedPingpongEEENS5_IJNSA_ILi64EEESF_NSA_ILi128EEEEEENS_6half_tENS5_IJNS4_6LayoutINS5_IJiNS5_IJNSA_ILi2EEEiEEEiEEENS5_IJlNS5_IJSB_SK_EEElEEEEENSJ_INS5_IJNS5_IJNS5_IJNSA_ILi8EEESK_NSA_ILi4EEEEEEiEEENS5_IJNS5_IJNSA_ILi16EEESK_SR_EEEiEEEiEEENS5_IJNS5_IJNS5_IJSG_SU_NSA_ILi2048EEEEEENSA_ILi8192EEEEEENS5_IJNS5_IJSB_NSA_ILi1024EEENSA_ILi32EEEEEElEEElEEEEEEEESI_NS5_IJlSB_lEEENS4_8TiledMMAINS4_8MMA_AtomIJNS4_4SM904GMMA6SPARSE26GMMA_64x64x32_F32F16F16_SSILNS1D_5MajorE0ELS1G_0ELNS1D_7ScaleInE1ELS1H_1ELNS1D_9SparseSelE0EEEEEENSJ_ISC_NS5_IJNSA_ILi0EEES1L_S1L_EEEEENS5_IJNS4_10UnderscoreES1O_S1O_EEEEENS4_13SM90_TMA_LOADENS4_14ComposedLayoutINS4_7SwizzleILi3ELi4ELi3EEENS4_25smem_sparse_ptr_flag_bitsILi2ELi16EEENSJ_INS5_IJNS5_IJSB_SQ_EEENS5_IJSK_SF_EEEEEENS5_IJNS5_IJS1L_SG_EEESN_EEEEEEEvNS4_8identityES1R_NS1S_IS1U_NS4_18smem_ptr_flag_bitsILi16EEENSJ_INS5_IJSQ_SF_EEENS5_IJSF_SB_EEEEEEEvS24_EENS_8epilogue10collective6detail29Sm90TmaWarpSpecializedAdapterINS2D_15DefaultEpilogueIfNS5_IJSB_llEEES2H_NS2C_6thread17LinearCombinationIfLi1EffLNS2I_9ScaleType4KindE0ELNS_15FloatRoundStyleE2EfEENS1_15EpilogueDefaultEEEEEvvEEEEvNT_6ParamsE)
        /*0020*/ 	.word	0x00000000
.L_16:


//--------------------- .nv.compat                --------------------------
	.section	.nv.compat,"",@"SHT_CUDA_COMPAT_INFO"
	.align	4
        /*0000*/ 	.byte	0x02, 0x09, 0x01, 0x00, 0x02, 0x02, 0x04, 0x00, 0x02, 0x05, 0x05, 0x00, 0x03, 0x07, 0x01, 0x01
        /*0010*/ 	.byte	0x02, 0x03, 0x01, 0x00, 0x02, 0x06, 0x01, 0x00, 0x04, 0x0b, 0x08, 0x00, 0x00, 0x00, 0x00, 0x00
        /*0020*/ 	.byte	0x00, 0x00, 0x00, 0x00


//--------------------- .nv.info._ZN7cutlass13device_kernelINS_4gemm6kernel13GemmUniversalIN4cute5tupleIJiiiiEEENS1_10collective13CollectiveMmaINS1_40MainloopSm90TmaGmmaWarpSpecializedSparseILi9ENS5_IJNS4_1CILi1EEESB_SB_EEENS1_32KernelTmaWarpSpecializedPingpongEEENS5_IJNSA_ILi64EEESF_NSA_ILi128EEEEEENS_6half_tENS5_IJNS4_6LayoutINS5_IJiNS5_IJNSA_ILi2EEEiEEEiEEENS5_IJlNS5_IJSB_SK_EEElEEEEENSJ_INS5_IJNS5_IJNS5_IJNSA_ILi8EEESK_NSA_ILi4EEEEEEiEEENS5_IJNS5_IJNSA_ILi16EEESK_SR_EEEiEEEiEEENS5_IJNS5_IJNS5_IJSG_SU_NSA_ILi2048EEEEEENSA_ILi8192EEEEEENS5_IJNS5_IJSB_NSA_ILi1024EEENSA_ILi32EEEEEElEEElEEEEEEEESI_NS5_IJlSB_lEEENS4_8TiledMMAINS4_8MMA_AtomIJNS4_4SM904GMMA6SPARSE26GMMA_64x64x32_F32F16F16_SSILNS1D_5MajorE0ELS1G_0ELNS1D_7ScaleInE1ELS1H_1ELNS1D_9SparseSelE0EEEEEENSJ_ISC_NS5_IJNSA_ILi0EEES1L_S1L_EEEEENS5_IJNS4_10UnderscoreES1O_S1O_EEEEENS4_13SM90_TMA_LOADENS4_14ComposedLayoutINS4_7SwizzleILi3ELi4ELi3EEENS4_25smem_sparse_ptr_flag_bitsILi2ELi16EEENSJ_INS5_IJNS5_IJSB_SQ_EEENS5_IJSK_SF_EEEEEENS5_IJNS5_IJS1L_SG_EEESN_EEEEEEEvNS4_8identityES1R_NS1S_IS1U_NS4_18smem_ptr_flag_bitsILi16EEENSJ_INS5_IJSQ_SF_EEENS5_IJSF_SB_EEEEEEEvS24_EENS_8epilogue10collective6detail29Sm90TmaWarpSpecializedAdapterINS2D_15DefaultEpilogueIfNS5_IJSB_llEEES2H_NS2C_6thread17LinearCombinationIfLi1EffLNS2I_9ScaleType4KindE0ELNS_15FloatRoundStyleE2EfEENS1_15EpilogueDefaultEEEEEvvEEEEvNT_6ParamsE --------------------------
	.section	.nv.info._ZN7cutlass13device_kernelINS_4gemm6kernel13GemmUniversalIN4cute5tupleIJiiiiEEENS1_10collective13CollectiveMmaINS1_40MainloopSm90TmaGmmaWarpSpecializedSparseILi9ENS5_IJNS4_1CILi1EEESB_SB_EEENS1_32KernelTmaWarpSpecializedPingpongEEENS5_IJNSA_ILi64EEESF_NSA_ILi128EEEEEENS_6half_tENS5_IJNS4_6LayoutINS5_IJiNS5_IJNSA_ILi2EEEiEEEiEEENS5_IJlNS5_IJSB_SK_EEElEEEEENSJ_INS5_IJNS5_IJNS5_IJNSA_ILi8EEESK_NSA_ILi4EEEEEEiEEENS5_IJNS5_IJNSA_ILi16EEESK_SR_EEEiEEEiEEENS5_IJNS5_IJNS5_IJSG_SU_NSA_ILi2048EEEEEENSA_ILi8192EEEEEENS5_IJNS5_IJSB_NSA_ILi1024EEENSA_ILi32EEEEEElEEElEEEEEEEESI_NS5_IJlSB_lEEENS4_8TiledMMAINS4_8MMA_AtomIJNS4_4SM904GMMA6SPARSE26GMMA_64x64x32_F32F16F16_SSILNS1D_5MajorE0ELS1G_0ELNS1D_7ScaleInE1ELS1H_1ELNS1D_9SparseSelE0EEEEEENSJ_ISC_NS5_IJNSA_ILi0EEES1L_S1L_EEEEENS5_IJNS4_10UnderscoreES1O_S1O_EEEEENS4_13SM90_TMA_LOADENS4_14ComposedLayoutINS4_7SwizzleILi3ELi4ELi3EEENS4_25smem_sparse_ptr_flag_bitsILi2ELi16EEENSJ_INS5_IJNS5_IJSB_SQ_EEENS5_IJSK_SF_EEEEEENS5_IJNS5_IJS1L_SG_EEESN_EEEEEEEvNS4_8identityES1R_NS1S_IS1U_NS4_18smem_ptr_flag_bitsILi16EEENSJ_INS5_IJSQ_SF_EEENS5_IJSF_SB_EEEEEEEvS24_EENS_8epilogue10collective6detail29Sm90TmaWarpSpecializedAdapterINS2D_15DefaultEpilogueIfNS5_IJSB_llEEES2H_NS2C_6thread17LinearCombinationIfLi1EffLNS2I_9ScaleType4KindE0ELNS_15FloatRoundStyleE2EfEENS1_15EpilogueDefaultEEEEEvvEEEEvNT_6ParamsE,"",@"SHT_CUDA_INFO"
	.sectionflags	@""
	.align	4


	//----- nvinfo : EIATTR_CUDA_API_VERSION
	.align		4
        /*0000*/ 	.byte	0x04, 0x37
        /*0002*/ 	.short	(.L_18 - .L_17)
.L_17:
        /*0004*/ 	.word	0x00000082


	//----- nvinfo : EIATTR_KPARAM_INFO
	.align		4
.L_18:
        /*0008*/ 	.byte	0x04, 0x17
        /*000a*/ 	.short	(.L_20 - .L_19)
.L_19:
        /*000c*/ 	.word	0x00000000
        /*0010*/ 	.short	0x0000
        /*0012*/ 	.short	0x0070
        /*0014*/ 	.byte	0x00, 0xf0, 0x01, 0x14


	//----- nvinfo : EIATTR_SPARSE_MMA_MASK
	.align		4
.L_20:
        /*0018*/ 	.byte	0x03, 0x50
        /*001a*/ 	.short	0x0002


	//----- nvinfo : EIATTR_MAXREG_COUNT
	.align		4
        /*001c*/ 	.byte	0x03, 0x1b
        /*001e*/ 	.short	0x00a8


	//----- nvinfo : EIATTR_NUM_BARRIERS
	.align		4
        /*0020*/ 	.byte	0x02, 0x4c
        /*0022*/ 	.byte	0x01
	.zero		1


	//----- nvinfo : EIATTR_MERCURY_ISA_VERSION
	.align		4
        /*0024*/ 	.byte	0x03, 0x5f
        /*0026*/ 	.short	0x0101


	//----- nvinfo : EIATTR_INT_WARP_WIDE_INSTR_OFFSETS
	.align		4
        /*0028*/ 	.byte	0x04, 0x31
        /*002a*/ 	.short	(.L_22 - .L_21)


	//   ....[0]....
.L_21:
        /*002c*/ 	.word	0x000004e0


	//   ....[1]....
        /*0030*/ 	.word	0x00000500


	//   ....[2]....
        /*0034*/ 	.word	0x00000580


	//   ....[3]....
        /*0038*/ 	.word	0x00000590


	//   ....[4]....
        /*003c*/ 	.word	0x000005a0


	//   ....[5]....
        /*0040*/ 	.word	0x000005c0


	//   ....[6]....
        /*0044*/ 	.word	0x00000650


	//   ....[7]....
        /*0048*/ 	.word	0x00000670


	//----- nvinfo : EIATTR_COOP_GROUP_MASK_REGIDS
	.align		4
.L_22:
        /*004c*/ 	.byte	0x04, 0x29
        /*004e*/ 	.short	(.L_24 - .L_23)


	//   ....[0]....
.L_23:
        /*0050*/ 	.word	0xffffffff


	//   ....[1]....
        /*0054*/ 	.word	0xffffffff


	//   ....[2]....
        /*0058*/ 	.word	0xffffffff


	//   ....[3]....
        /*005c*/ 	.word	0xffffffff


	//   ....[4]....
        /*0060*/ 	.word	0xffffffff


	//   ....[5]....
        /*0064*/ 	.word	0xffffffff


	//----- nvinfo : EIATTR_COOP_GROUP_INSTR_OFFSETS
	.align		4
.L_24:
        /*0068*/ 	.byte	0x04, 0x28
        /*006a*/ 	.short	(.L_26 - .L_25)


	//   ....[0]....
.L_25:
        /*006c*/ 	.word	0x00000060


	//   ....[1]....
        /*0070*/ 	.word	0x00000070


	//   ....[2]....
        /*0074*/ 	.word	0x00000160


	//   ....[3]....
        /*0078*/ 	.word	0x000003c0


	//   ....[4]....
        /*007c*/ 	.word	0x00000400


	//   ....[5]....
        /*0080*/ 	.word	0x00000440


	//----- nvinfo : EIATTR_REG_RECONFIG
	.align		4
.L_26:
        /*0084*/ 	.byte	0x01, 0x54
	.zero		2


	//----- nvinfo : EIATTR_MBARRIER_INSTR_OFFSETS
	.align		4
        /*0088*/ 	.byte	0x04, 0x39
        /*008a*/ 	.short	(.L_28 - .L_27)


	//   ....[0]....
.L_27:
        /*008c*/ 	.word	0x00000280
        /*0090*/ 	.word	0x000000ff
        /*0094*/ 	.word	0x00000000
        /*0098*/ 	.short	0x0100
        /*009a*/ 	.byte	0x08
	.zero		1


	//   ....[1]....
        /*009c*/ 	.word	0x00000290
        /*00a0*/ 	.word	0x000000ff
        /*00a4*/ 	.word	0x00000048
        /*00a8*/ 	.short	0x0100
        /*00aa*/ 	.byte	0x08
	.zero		1


	//   ....[2]....
        /*00ac*/ 	.word	0x000002a0
        /*00b0*/ 	.word	0x000000ff
        /*00b4*/ 	.word	0x00000008
        /*00b8*/ 	.short	0x0100
        /*00ba*/ 	.byte	0x08
	.zero		1


	//   ....[3]....
        /*00bc*/ 	.word	0x000002b0
        /*00c0*/ 	.word	0x000000ff
        /*00c4*/ 	.word	0x00000050
        /*00c8*/ 	.short	0x0100
        /*00ca*/ 	.byte	0x08
	.zero		1


	//   ....[4]....
        /*00cc*/ 	.word	0x000002c0
        /*00d0*/ 	.word	0x000000ff
        /*00d4*/ 	.word	0x00000010
        /*00d8*/ 	.short	0x0100
        /*00da*/ 	.byte	0x08
	.zero		1


	//   ....[5]....
        /*00dc*/ 	.word	0x000002d0
        /*00e0*/ 	.word	0x000000ff
        /*00e4*/ 	.word	0x00000058
        /*00e8*/ 	.short	0x0100
        /*00ea*/ 	.byte	0x08
	.zero		1


	//   ....[6]....
        /*00ec*/ 	.word	0x000002e0
        /*00f0*/ 	.word	0x000000ff
        /*00f4*/ 	.word	0x00000018
        /*00f8*/ 	.short	0x0100
        /*00fa*/ 	.byte	0x08
	.zero		1


	//   ....[7]....
        /*00fc*/ 	.word	0x000002f0
        /*0100*/ 	.word	0x000000ff
        /*0104*/ 	.word	0x00000060
        /*0108*/ 	.short	0x0100
        /*010a*/ 	.byte	0x08
	.zero		1


	//   ....[8]....
        /*010c*/ 	.word	0x00000300
        /*0110*/ 	.word	0x000000ff
        /*0114*/ 	.word	0x00000020
        /*0118*/ 	.short	0x0100
        /*011a*/ 	.byte	0x08
	.zero		1


	//   ....[9]....
        /*011c*/ 	.word	0x00000310
        /*0120*/ 	.word	0x000000ff
        /*0124*/ 	.word	0x00000068
        /*0128*/ 	.short	0x0100
        /*012a*/ 	.byte	0x08
	.zero		1


	//   ....[10]....
        /*012c*/ 	.word	0x00000320
        /*0130*/ 	.word	0x000000ff
        /*0134*/ 	.word	0x00000028
        /*0138*/ 	.short	0x0100
        /*013a*/ 	.byte	0x08
	.zero		1


	//   ....[11]....
        /*013c*/ 	.word	0x00000330
        /*0140*/ 	.word	0x000000ff
        /*0144*/ 	.word	0x00000070
        /*0148*/ 	.short	0x0100
        /*014a*/ 	.byte	0x08
	.zero		1


	//   ....[12]....
        /*014c*/ 	.word	0x00000340
        /*0150*/ 	.word	0x000000ff
        /*0154*/ 	.word	0x00000030
        /*0158*/ 	.short	0x0100
        /*015a*/ 	.byte	0x08
	.zero		1


	//   ....[13]....
        /*015c*/ 	.word	0x00000350
        /*0160*/ 	.word	0x000000ff
        /*0164*/ 	.word	0x00000078
        /*0168*/ 	.short	0x0100
        /*016a*/ 	.byte	0x08
	.zero		1


	//   ....[14]....
        /*016c*/ 	.word	0x00000360
        /*0170*/ 	.word	0x000000ff
        /*0174*/ 	.word	0x00000038
        /*0178*/ 	.short	0x0100
        /*017a*/ 	.byte	0x08
	.zero		1


	//   ....[15]....
        /*017c*/ 	.word	0x00000370
        /*0180*/ 	.word	0x000000ff
        /*0184*/ 	.word	0x00000080
        /*0188*/ 	.short	0x0100
        /*018a*/ 	.byte	0x08
	.zero		1


	//   ....[16]....
        /*018c*/ 	.word	0x00000380
        /*0190*/ 	.word	0x000000ff
        /*0194*/ 	.word	0x00000040
        /*0198*/ 	.short	0x0100
        /*019a*/ 	.byte	0x08
	.zero		1


	//   ....[17]....
        /*019c*/ 	.word	0x00000390
        /*01a0*/ 	.word	0x000000ff
        /*01a4*/ 	.word	0x00000088
        /*01a8*/ 	.short	0x0100
        /*01aa*/ 	.byte	0x08
	.zero		1


	//   ....[18]....
        /*01ac*/ 	.word	0x000006b0
        /*01b0*/ 	.word	0x000000ff
        /*01b4*/ 	.word	0x000000c0
        /*01b8*/ 	.short	0x0100
        /*01ba*/ 	.byte	0x08
	.zero		1


	//   ....[19]....
        /*01bc*/ 	.word	0x00000720
        /*01c0*/ 	.word	0x000000ff
        /*01c4*/ 	.word	0x000000c8
        /*01c8*/ 	.short	0x0100
        /*01ca*/ 	.byte	0x08
	.zero		1


	//   ....[20]....
        /*01cc*/ 	.word	0x00000740
        /*01d0*/ 	.word	0x000000ff
        /*01d4*/ 	.word	0x000000a0
        /*01d8*/ 	.short	0x0100
        /*01da*/ 	.byte	0x09
	.zero		1


	//   ....[21]....
        /*01dc*/ 	.word	0x00000750
        /*01e0*/ 	.word	0x000000ff
        /*01e4*/ 	.word	0x000000a8
        /*01e8*/ 	.short	0x0100
        /*01ea*/ 	.byte	0x09
	.zero		1


	//   ....[22]....
        /*01ec*/ 	.word	0x00000760
        /*01f0*/ 	.word	0x000000ff
        /*01f4*/ 	.word	0x000000b0
        /*01f8*/ 	.short	0x0100
        /*01fa*/ 	.byte	0x09
	.zero		1


	//   ....[23]....
        /*01fc*/ 	.word	0x00000770
        /*0200*/ 	.word	0x000000ff
        /*0204*/ 	.word	0x000000b8
        /*0208*/ 	.short	0x0100
        /*020a*/ 	.byte	0x09
	.zero		1


	//   ....[24]....
        /*020c*/ 	.word	0x000015e0
        /*0210*/ 	.word	0x000000ff
        /*0214*/ 	.word	0xfffffff8
        /*0218*/ 	.short	0x010a
        /*021a*/ 	.byte	0x0c
	.zero		1


	//   ....[25]....
        /*021c*/ 	.word	0x000017b0
        /*0220*/ 	.word	0x000000ff
        /*0224*/ 	.word	0x00000000
        /*0228*/ 	.short	0x010a
        /*022a*/ 	.byte	0x08
	.zero		1


	//   ....[26]....
        /*022c*/ 	.word	0x000017f0
        /*0230*/ 	.word	0x000000ff
        /*0234*/ 	.word	0x00000000
        /*0238*/ 	.short	0x010a
        /*023a*/ 	.byte	0x08
	.zero		1


	//   ....[27]....
        /*023c*/ 	.word	0x00001a20
        /*0240*/ 	.word	0x000000ff
        /*0244*/ 	.word	0x00000000
        /*0248*/ 	.short	0x0101
        /*024a*/ 	.byte	0x08
	.zero		1


	//   ....[28]....
        /*024c*/ 	.word	0x00001ba0
        /*0250*/ 	.word	0x00000013
        /*0254*/ 	.word	0x00000000
        /*0258*/ 	.short	0x0101
        /*025a*/ 	.byte	0x17
	.zero		1


	//   ....[29]....
        /*025c*/ 	.word	0x00001bf0
        /*0260*/ 	.word	0x000000ff
        /*0264*/ 	.word	0x00000008
        /*0268*/ 	.short	0x010a
        /*026a*/ 	.byte	0x0c
	.zero		1


	//   ....[30]....
        /*026c*/ 	.word	0x000043f0
        /*0270*/ 	.word	0x00000004
        /*0274*/ 	.word	0x00000000
        /*0278*/ 	.short	0x0101
        /*027a*/ 	.byte	0x17
	.zero		1


	//   ....[31]....
        /*027c*/ 	.word	0x00004cf0
        /*0280*/ 	.word	0x00000012
        /*0284*/ 	.word	0x00000048
        /*0288*/ 	.short	0x010a
        /*028a*/ 	.byte	0x3f
	.zero		1


	//   ....[32]....
        /*028c*/ 	.word	0x00005190
        /*0290*/ 	.word	0x0000000a
        /*0294*/ 	.word	0x000000c8
        /*0298*/ 	.short	0x0101
        /*029a*/ 	.byte	0x3f
	.zero		1


	//   ....[33]....
        /*029c*/ 	.word	0x000058f0
        /*02a0*/ 	.word	0x00000005
        /*02a4*/ 	.word	0x00000000
        /*02a8*/ 	.short	0x010a
        /*02aa*/ 	.byte	0x3f
	.zero		1


	//   ....[34]....
        /*02ac*/ 	.word	0x00005970
        /*02b0*/ 	.word	0x00000007
        /*02b4*/ 	.word	0x00000000
        /*02b8*/ 	.short	0x010a
        /*02ba*/ 	.byte	0x3f
	.zero		1


	//   ....[35]....
        /*02bc*/ 	.word	0x00005a00
        /*02c0*/ 	.word	0x00000006
        /*02c4*/ 	.word	0x00000000
        /*02c8*/ 	.short	0x010a
        /*02ca*/ 	.byte	0x3f
	.zero		1


	//   ....[36]....
        /*02cc*/ 	.word	0x00005a90
        /*02d0*/ 	.word	0x00000009
        /*02d4*/ 	.word	0x00000000
        /*02d8*/ 	.short	0x010a
        /*02da*/ 	.byte	0x3f
	.zero		1


	//   ....[37]....
        /*02dc*/ 	.word	0x00005b20
        /*02e0*/ 	.word	0x00000006
        /*02e4*/ 	.word	0x00000000
        /*02e8*/ 	.short	0x010a
        /*02ea*/ 	.byte	0x3f
	.zero		1


	//   ....[38]....
        /*02ec*/ 	.word	0x00005bb0
        /*02f0*/ 	.word	0x00000009
        /*02f4*/ 	.word	0x00000000
        /*02f8*/ 	.short	0x010a
        /*02fa*/ 	.byte	0x3f
	.zero		1


	//   ....[39]....
        /*02fc*/ 	.word	0x00005c40
        /*0300*/ 	.word	0x00000008
        /*0304*/ 	.word	0x00000000
        /*0308*/ 	.short	0x010a
        /*030a*/ 	.byte	0x3f
	.zero		1


	//   ....[40]....
        /*030c*/ 	.word	0x00005cd0
        /*0310*/ 	.word	0x0000000b
        /*0314*/ 	.word	0x00000000
        /*0318*/ 	.short	0x010a
        /*031a*/ 	.byte	0x3f
	.zero		1


	//   ....[41]....
        /*031c*/ 	.word	0x00005d60
        /*0320*/ 	.word	0x00000003
        /*0324*/ 	.word	0x00000000
        /*0328*/ 	.short	0x010a
        /*032a*/ 	.byte	0x3f
	.zero		1


	//   ....[42]....
        /*032c*/ 	.word	0x00005dd0
        /*0330*/ 	.word	0x00000013
        /*0334*/ 	.word	0xfffffff8
        /*0338*/ 	.short	0x010a
        /*033a*/ 	.byte	0x3f
	.zero		1


	//   ....[43]....
        /*033c*/ 	.word	0x00005e30
        /*0340*/ 	.word	0x00000014
        /*0344*/ 	.word	0x00000000
        /*0348*/ 	.short	0x010a
        /*034a*/ 	.byte	0x3f
	.zero		1


	//   ....[44]....
        /*034c*/ 	.word	0x00005e90
        /*0350*/ 	.word	0x00000013
        /*0354*/ 	.word	0x00000008
        /*0358*/ 	.short	0x010a
        /*035a*/ 	.byte	0x3f
	.zero		1


	//   ....[45]....
        /*035c*/ 	.word	0x00005f60
        /*0360*/ 	.word	0x00000012
        /*0364*/ 	.word	0x00000048
        /*0368*/ 	.short	0x010a
        /*036a*/ 	.byte	0x3f
	.zero		1


	//   ....[46]....
        /*036c*/ 	.word	0x00006040
        /*0370*/ 	.word	0x00000005
        /*0374*/ 	.word	0x00000000
        /*0378*/ 	.short	0x010a
        /*037a*/ 	.byte	0x3f
	.zero		1


	//   ....[47]....
        /*037c*/ 	.word	0x00006090
        /*0380*/ 	.word	0x00000007
        /*0384*/ 	.word	0x00000000
        /*0388*/ 	.short	0x010a
        /*038a*/ 	.byte	0x3f
	.zero		1


	//   ....[48]....
        /*038c*/ 	.word	0x000060e0
        /*0390*/ 	.word	0x00000006
        /*0394*/ 	.word	0x00000000
        /*0398*/ 	.short	0x010a
        /*039a*/ 	.byte	0x3f
	.zero		1


	//   ....[49]....
        /*039c*/ 	.word	0x00006130
        /*03a0*/ 	.word	0x00000009
        /*03a4*/ 	.word	0x00000000
        /*03a8*/ 	.short	0x010a
        /*03aa*/ 	.byte	0x3f
	.zero		1


	//   ....[50]....
        /*03ac*/ 	.word	0x00006180
        /*03b0*/ 	.word	0x00000006
        /*03b4*/ 	.word	0x00000000
        /*03b8*/ 	.short	0x010a
        /*03ba*/ 	.byte	0x3f
	.zero		1


	//   ....[51]....
        /*03bc*/ 	.word	0x000061d0
        /*03c0*/ 	.word	0x00000009
        /*03c4*/ 	.word	0x00000000
        /*03c8*/ 	.short	0x010a
        /*03ca*/ 	.byte	0x3f
	.zero		1


	//   ....[52]....
        /*03cc*/ 	.word	0x00006220
        /*03d0*/ 	.word	0x00000008
        /*03d4*/ 	.word	0x00000000
        /*03d8*/ 	.short	0x010a
        /*03da*/ 	.byte	0x3f
	.zero		1


	//   ....[53]....
        /*03dc*/ 	.word	0x00006270
        /*03e0*/ 	.word	0x0000000b
        /*03e4*/ 	.word	0x00000000
        /*03e8*/ 	.short	0x010a
        /*03ea*/ 	.byte	0x3f
	.zero		1


	//----- nvinfo : EIATTR_NUM_MBARRIERS
	.align		4
.L_28:
        /*03ec*/ 	.byte	0x03, 0x38
        /*03ee*/ 	.short	0x0018


	//----- nvinfo : EIATTR_EXIT_INSTR_OFFSETS
	.align		4
        /*03f0*/ 	.byte	0x04, 0x1c
        /*03f2*/ 	.short	(.L_30 - .L_29)


	//   ....[0]....
.L_29:
        /*03f4*/ 	.word	0x00001250


	//   ....[1]....
        /*03f8*/ 	.word	0x000012b0


	//   ....[2]....
        /*03fc*/ 	.word	0x00004a00


	//   ....[3]....
        /*0400*/ 	.word	0x00004a30


	//   ....[4]....
        /*0404*/ 	.word	0x00005db0


	//----- nvinfo : EIATTR_MAX_THREADS
	.align		4
.L_30:
        /*0408*/ 	.byte	0x04, 0x05
        /*040a*/ 	.short	(.L_32 - .L_31)
.L_31:
        /*040c*/ 	.word	0x00000180
        /*0410*/ 	.word	0x00000001
        /*0414*/ 	.word	0x00000001


	//----- nvinfo : EIATTR_CRS_STACK_SIZE
	.align		4
.L_32:
        /*0418*/ 	.byte	0x04, 0x1e
        /*041a*/ 	.short	(.L_34 - .L_33)
.L_33:
        /*041c*/ 	.word	0x00000000


	//----- nvinfo : EIATTR_CBANK_PARAM_SIZE
	.align		4
.L_34:
        /*0420*/ 	.byte	0x03, 0x19
        /*0422*/ 	.short	0x0570


	//----- nvinfo : EIATTR_PARAM_CBANK
	.align		4
        /*0424*/ 	.byte	0x04, 0x0a
        /*0426*/ 	.short	(.L_36 - .L_35)
	.align		4
.L_35:
        /*0428*/ 	.word	index@(.nv.constant0._ZN7cutlass13device_kernelINS_4gemm6kernel13GemmUniversalIN4cute5tupleIJiiiiEEENS1_10collective13CollectiveMmaINS1_40MainloopSm90TmaGmmaWarpSpecializedSparseILi9ENS5_IJNS4_1CILi1EEESB_SB_EEENS1_32KernelTmaWarpSpecializedPingpongEEENS5_IJNSA_ILi64EEESF_NSA_ILi128EEEEEENS_6half_tENS5_IJNS4_6LayoutINS5_IJiNS5_IJNSA_ILi2EEEiEEEiEEENS5_IJlNS5_IJSB_SK_EEElEEEEENSJ_INS5_IJNS5_IJNS5_IJNSA_ILi8EEESK_NSA_ILi4EEEEEEiEEENS5_IJNS5_IJNSA_ILi16EEESK_SR_EEEiEEEiEEENS5_IJNS5_IJNS5_IJSG_SU_NSA_ILi2048EEEEEENSA_ILi8192EEEEEENS5_IJNS5_IJSB_NSA_ILi1024EEENSA_ILi32EEEEEElEEElEEEEEEEESI_NS5_IJlSB_lEEENS4_8TiledMMAINS4_8MMA_AtomIJNS4_4SM904GMMA6SPARSE26GMMA_64x64x32_F32F16F16_SSILNS1D_5MajorE0ELS1G_0ELNS1D_7ScaleInE1ELS1H_1ELNS1D_9SparseSelE0EEEEEENSJ_ISC_NS5_IJNSA_ILi0EEES1L_S1L_EEEEENS5_IJNS4_10UnderscoreES1O_S1O_EEEEENS4_13SM90_TMA_LOADENS4_14ComposedLayoutINS4_7SwizzleILi3ELi4ELi3EEENS4_25smem_sparse_ptr_flag_bitsILi2ELi16EEENSJ_INS5_IJNS5_IJSB_SQ_EEENS5_IJSK_SF_EEEEEENS5_IJNS5_IJS1L_SG_EEESN_EEEEEEEvNS4_8identityES1R_NS1S_IS1U_NS4_18smem_ptr_flag_bitsILi16EEENSJ_INS5_IJSQ_SF_EEENS5_IJSF_SB_EEEEEEEvS24_EENS_8epilogue10collective6detail29Sm90TmaWarpSpecializedAdapterINS2D_15DefaultEpilogueIfNS5_IJSB_llEEES2H_NS2C_6thread17LinearCombinationIfLi1EffLNS2I_9ScaleType4KindE0ELNS_15FloatRoundStyleE2EfEENS1_15EpilogueDefaultEEEEEvvEEEEvNT_6ParamsE)
        /*042c*/ 	.short	0x0210
        /*042e*/ 	.short	0x0570


	//----- nvinfo : EIATTR_SW_WAR
	.align		4
.L_36:
        /*0430*/ 	.byte	0x04, 0x36
        /*0432*/ 	.short	(.L_38 - .L_37)
.L_37:
        /*0434*/ 	.word	0x00000008
.L_38:


//--------------------- .nv.callgraph             --------------------------
	.section	.nv.callgraph,"",@"SHT_CUDA_CALLGRAPH"
	.align	4
	.sectionentsize	8
	.align		4
        /*0000*/ 	.word	0x00000000
	.align		4
        /*0004*/ 	.word	0xffffffff
	.align		4
        /*0008*/ 	.word	0x00000000
	.align		4
        /*000c*/ 	.word	0xfffffffe
	.align		4
        /*0010*/ 	.word	0x00000000
	.align		4
        /*0014*/ 	.word	0xfffffffd
	.align		4
        /*0018*/ 	.word	0x00000000
	.align		4
        /*001c*/ 	.word	0xfffffffc


//--------------------- .nv.constant4             --------------------------
	.section	.nv.constant4,"a",@progbits
	.align	8
	.align		8
.nv.constant4:
        /*0000*/ 	.dword	_ZN39_INTERNAL_4b736f2d_4_k_cu_ea08a95d_27284cuda3std3__45__cpo5beginE
	.align		8
        /*0008*/ 	.dword	_ZN39_INTERNAL_4b736f2d_4_k_cu_ea08a95d_27284cuda3std3__45__cpo3endE
	.align		8
        /*0010*/ 	.dword	_ZN39_INTERNAL_4b736f2d_4_k_cu_ea08a95d_27284cuda3std3__45__cpo6cbeginE
	.align		8
        /*0018*/ 	.dword	_ZN39_INTERNAL_4b736f2d_4_k_cu_ea08a95d_27284cuda3std3__45__cpo4cendE
	.align		8
        /*0020*/ 	.dword	_ZN39_INTERNAL_4b736f2d_4_k_cu_ea08a95d_27284cuda3std3__441_GLOBAL__N__4b736f2d_4_k_cu_ea08a95d_27286ignoreE
	.align		8
        /*0028*/ 	.dword	_ZN39_INTERNAL_4b736f2d_4_k_cu_ea08a95d_27284cuda3std3__419piecewise_constructE
	.align		8
        /*0030*/ 	.dword	_ZN39_INTERNAL_4b736f2d_4_k_cu_ea08a95d_27284cuda3std3__48in_placeE
	.align		8
        /*0038*/ 	.dword	_ZN39_INTERNAL_4b736f2d_4_k_cu_ea08a95d_27284cuda3std6ranges3__45__cpo4swapE
	.align		8
        /*0040*/ 	.dword	_ZN39_INTERNAL_4b736f2d_4_k_cu_ea08a95d_27284cuda3std6ranges3__45__cpo9iter_moveE
	.align		8
        /*0048*/ 	.dword	_ZN39_INTERNAL_4b736f2d_4_k_cu_ea08a95d_27284cute7productE
	.align		8
        /*0050*/ 	.dword	_ZN39_INTERNAL_4b736f2d_4_k_cu_ea08a95d_27284cute1_E


//--------------------- .text._ZN7cutlass13device_kernelINS_4gemm6kernel13GemmUniversalIN4cute5tupleIJiiiiEEENS1_10collective13CollectiveMmaINS1_40MainloopSm90TmaGmmaWarpSpecializedSparseILi9ENS5_IJNS4_1CILi1EEESB_SB_EEENS1_32KernelTmaWarpSpecializedPingpongEEENS5_IJNSA_ILi64EEESF_NSA_ILi128EEEEEENS_6half_tENS5_IJNS4_6LayoutINS5_IJiNS5_IJNSA_ILi2EEEiEEEiEEENS5_IJlNS5_IJSB_SK_EEElEEEEENSJ_INS5_IJNS5_IJNS5_IJNSA_ILi8EEESK_NSA_ILi4EEEEEEiEEENS5_IJNS5_IJNSA_ILi16EEESK_SR_EEEiEEEiEEENS5_IJNS5_IJNS5_IJSG_SU_NSA_ILi2048EEEEEENSA_ILi8192EEEEEENS5_IJNS5_IJSB_NSA_ILi1024EEENSA_ILi32EEEEEElEEElEEEEEEEESI_NS5_IJlSB_lEEENS4_8TiledMMAINS4_8MMA_AtomIJNS4_4SM904GMMA6SPARSE26GMMA_64x64x32_F32F16F16_SSILNS1D_5MajorE0ELS1G_0ELNS1D_7ScaleInE1ELS1H_1ELNS1D_9SparseSelE0EEEEEENSJ_ISC_NS5_IJNSA_ILi0EEES1L_S1L_EEEEENS5_IJNS4_10UnderscoreES1O_S1O_EEEEENS4_13SM90_TMA_LOADENS4_14ComposedLayoutINS4_7SwizzleILi3ELi4ELi3EEENS4_25smem_sparse_ptr_flag_bitsILi2ELi16EEENSJ_INS5_IJNS5_IJSB_SQ_EEENS5_IJSK_SF_EEEEEENS5_IJNS5_IJS1L_SG_EEESN_EEEEEEEvNS4_8identityES1R_NS1S_IS1U_NS4_18smem_ptr_flag_bitsILi16EEENSJ_INS5_IJSQ_SF_EEENS5_IJSF_SB_EEEEEEEvS24_EENS_8epilogue10collective6detail29Sm90TmaWarpSpecializedAdapterINS2D_15DefaultEpilogueIfNS5_IJSB_llEEES2H_NS2C_6thread17LinearCombinationIfLi1EffLNS2I_9ScaleType4KindE0ELNS_15FloatRoundStyleE2EfEENS1_15EpilogueDefaultEEEEEvvEEEEvNT_6ParamsE --------------------------
	.section	.text._ZN7cutlass13device_kernelINS_4gemm6kernel13GemmUniversalIN4cute5tupleIJiiiiEEENS1_10collective13CollectiveMmaINS1_40MainloopSm90TmaGmmaWarpSpecializedSparseILi9ENS5_IJNS4_1CILi1EEESB_SB_EEENS1_32KernelTmaWarpSpecializedPingpongEEENS5_IJNSA_ILi64EEESF_NSA_ILi128EEEEEENS_6half_tENS5_IJNS4_6LayoutINS5_IJiNS5_IJNSA_ILi2EEEiEEEiEEENS5_IJlNS5_IJSB_SK_EEElEEEEENSJ_INS5_IJNS5_IJNS5_IJNSA_ILi8EEESK_NSA_ILi4EEEEEEiEEENS5_IJNS5_IJNSA_ILi16EEESK_SR_EEEiEEEiEEENS5_IJNS5_IJNS5_IJSG_SU_NSA_ILi2048EEEEEENSA_ILi8192EEEEEENS5_IJNS5_IJSB_NSA_ILi1024EEENSA_ILi32EEEEEElEEElEEEEEEEESI_NS5_IJlSB_lEEENS4_8TiledMMAINS4_8MMA_AtomIJNS4_4SM904GMMA6SPARSE26GMMA_64x64x32_F32F16F16_SSILNS1D_5MajorE0ELS1G_0ELNS1D_7ScaleInE1ELS1H_1ELNS1D_9SparseSelE0EEEEEENSJ_ISC_NS5_IJNSA_ILi0EEES1L_S1L_EEEEENS5_IJNS4_10UnderscoreES1O_S1O_EEEEENS4_13SM90_TMA_LOADENS4_14ComposedLayoutINS4_7SwizzleILi3ELi4ELi3EEENS4_25smem_sparse_ptr_flag_bitsILi2ELi16EEENSJ_INS5_IJNS5_IJSB_SQ_EEENS5_IJSK_SF_EEEEEENS5_IJNS5_IJS1L_SG_EEESN_EEEEEEEvNS4_8identityES1R_NS1S_IS1U_NS4_18smem_ptr_flag_bitsILi16EEENSJ_INS5_IJSQ_SF_EEENS5_IJSF_SB_EEEEEEEvS24_EENS_8epilogue10collective6detail29Sm90TmaWarpSpecializedAdapterINS2D_15DefaultEpilogueIfNS5_IJSB_llEEES2H_NS2C_6thread17LinearCombinationIfLi1EffLNS2I_9ScaleType4KindE0ELNS_15FloatRoundStyleE2EfEENS1_15EpilogueDefaultEEEEEvvEEEEvNT_6ParamsE,"ax",@progbits
	.align	128
.text._ZN7cutlass13device_kernelINS_4gemm6kernel13GemmUniversalIN4cute5tupleIJiiiiEEENS1_10collective13CollectiveMmaINS1_40MainloopSm90TmaGmmaWarpSpecializedSparseILi9ENS5_IJNS4_1CILi1EEESB_SB_EEENS1_32KernelTmaWarpSpecializedPingpongEEENS5_IJNSA_ILi64EEESF_NSA_ILi128EEEEEENS_6half_tENS5_IJNS4_6LayoutINS5_IJiNS5_IJNSA_ILi2EEEiEEEiEEENS5_IJlNS5_IJSB_SK_EEElEEEEENSJ_INS5_IJNS5_IJNS5_IJNSA_ILi8EEESK_NSA_ILi4EEEEEEiEEENS5_IJNS5_IJNSA_ILi16EEESK_SR_EEEiEEEiEEENS5_IJNS5_IJNS5_IJSG_SU_NSA_ILi2048EEEEEENSA_ILi8192EEEEEENS5_IJNS5_IJSB_NSA_ILi1024EEENSA_ILi32EEEEEElEEElEEEEEEEESI_NS5_IJlSB_lEEENS4_8TiledMMAINS4_8MMA_AtomIJNS4_4SM904GMMA6SPARSE26GMMA_64x64x32_F32F16F16_SSILNS1D_5MajorE0ELS1G_0ELNS1D_7ScaleInE1ELS1H_1ELNS1D_9SparseSelE0EEEEEENSJ_ISC_NS5_IJNSA_ILi0EEES1L_S1L_EEEEENS5_IJNS4_10UnderscoreES1O_S1O_EEEEENS4_13SM90_TMA_LOADENS4_14ComposedLayoutINS4_7SwizzleILi3ELi4ELi3EEENS4_25smem_sparse_ptr_flag_bitsILi2ELi16EEENSJ_INS5_IJNS5_IJSB_SQ_EEENS5_IJSK_SF_EEEEEENS5_IJNS5_IJS1L_SG_EEESN_EEEEEEEvNS4_8identityES1R_NS1S_IS1U_NS4_18smem_ptr_flag_bitsILi16EEENSJ_INS5_IJSQ_SF_EEENS5_IJSF_SB_EEEEEEEvS24_EENS_8epilogue10collective6detail29Sm90TmaWarpSpecializedAdapterINS2D_15DefaultEpilogueIfNS5_IJSB_llEEES2H_NS2C_6thread17LinearCombinationIfLi1EffLNS2I_9ScaleType4KindE0ELNS_15FloatRoundStyleE2EfEENS1_15EpilogueDefaultEEEEEvvEEEEvNT_6ParamsE:
        .type           _ZN7cutlass13device_kernelINS_4gemm6kernel13GemmUniversalIN4cute5tupleIJiiiiEEENS1_10collective13CollectiveMmaINS1_40MainloopSm90TmaGmmaWarpSpecializedSparseILi9ENS5_IJNS4_1CILi1EEESB_SB_EEENS1_32KernelTmaWarpSpecializedPingpongEEENS5_IJNSA_ILi64EEESF_NSA_ILi128EEEEEENS_6half_tENS5_IJNS4_6LayoutINS5_IJiNS5_IJNSA_ILi2EEEiEEEiEEENS5_IJlNS5_IJSB_SK_EEElEEEEENSJ_INS5_IJNS5_IJNS5_IJNSA_ILi8EEESK_NSA_ILi4EEEEEEiEEENS5_IJNS5_IJNSA_ILi16EEESK_SR_EEEiEEEiEEENS5_IJNS5_IJNS5_IJSG_SU_NSA_ILi2048EEEEEENSA_ILi8192EEEEEENS5_IJNS5_IJSB_NSA_ILi1024EEENSA_ILi32EEEEEElEEElEEEEEEEESI_NS5_IJlSB_lEEENS4_8TiledMMAINS4_8MMA_AtomIJNS4_4SM904GMMA6SPARSE26GMMA_64x64x32_F32F16F16_SSILNS1D_5MajorE0ELS1G_0ELNS1D_7ScaleInE1ELS1H_1ELNS1D_9SparseSelE0EEEEEENSJ_ISC_NS5_IJNSA_ILi0EEES1L_S1L_EEEEENS5_IJNS4_10UnderscoreES1O_S1O_EEEEENS4_13SM90_TMA_LOADENS4_14ComposedLayoutINS4_7SwizzleILi3ELi4ELi3EEENS4_25smem_sparse_ptr_flag_bitsILi2ELi16EEENSJ_INS5_IJNS5_IJSB_SQ_EEENS5_IJSK_SF_EEEEEENS5_IJNS5_IJS1L_SG_EEESN_EEEEEEEvNS4_8identityES1R_NS1S_IS1U_NS4_18smem_ptr_flag_bitsILi16EEENSJ_INS5_IJSQ_SF_EEENS5_IJSF_SB_EEEEEEEvS24_EENS_8epilogue10collective6detail29Sm90TmaWarpSpecializedAdapterINS2D_15DefaultEpilogueIfNS5_IJSB_llEEES2H_NS2C_6thread17LinearCombinationIfLi1EffLNS2I_9ScaleType4KindE0ELNS_15FloatRoundStyleE2EfEENS1_15EpilogueDefaultEEEEEvvEEEEvNT_6ParamsE,@function
        .size           _ZN7cutlass13device_kernelINS_4gemm6kernel13GemmUniversalIN4cute5tupleIJiiiiEEENS1_10collective13CollectiveMmaINS1_40MainloopSm90TmaGmmaWarpSpecializedSparseILi9ENS5_IJNS4_1CILi1EEESB_SB_EEENS1_32KernelTmaWarpSpecializedPingpongEEENS5_IJNSA_ILi64EEESF_NSA_ILi128EEEEEENS_6half_tENS5_IJNS4_6LayoutINS5_IJiNS5_IJNSA_ILi2EEEiEEEiEEENS5_IJlNS5_IJSB_SK_EEElEEEEENSJ_INS5_IJNS5_IJNS5_IJNSA_ILi8EEESK_NSA_ILi4EEEEEEiEEENS5_IJNS5_IJNSA_ILi16EEESK_SR_EEEiEEEiEEENS5_IJNS5_IJNS5_IJSG_SU_NSA_ILi2048EEEEEENSA_ILi8192EEEEEENS5_IJNS5_IJSB_NSA_ILi1024EEENSA_ILi32EEEEEElEEElEEEEEEEESI_NS5_IJlSB_lEEENS4_8TiledMMAINS4_8MMA_AtomIJNS4_4SM904GMMA6SPARSE26GMMA_64x64x32_F32F16F16_SSILNS1D_5MajorE0ELS1G_0ELNS1D_7ScaleInE1ELS1H_1ELNS1D_9SparseSelE0EEEEEENSJ_ISC_NS5_IJNSA_ILi0EEES1L_S1L_EEEEENS5_IJNS4_10UnderscoreES1O_S1O_EEEEENS4_13SM90_TMA_LOADENS4_14ComposedLayoutINS4_7SwizzleILi3ELi4ELi3EEENS4_25smem_sparse_ptr_flag_bitsILi2ELi16EEENSJ_INS5_IJNS5_IJSB_SQ_EEENS5_IJSK_SF_EEEEEENS5_IJNS5_IJS1L_SG_EEESN_EEEEEEEvNS4_8identityES1R_NS1S_IS1U_NS4_18smem_ptr_flag_bitsILi16EEENSJ_INS5_IJSQ_SF_EEENS5_IJSF_SB_EEEEEEEvS24_EENS_8epilogue10collective6detail29Sm90TmaWarpSpecializedAdapterINS2D_15DefaultEpilogueIfNS5_IJSB_llEEES2H_NS2C_6thread17LinearCombinationIfLi1EffLNS2I_9ScaleType4KindE0ELNS_15FloatRoundStyleE2EfEENS1_15EpilogueDefaultEEEEEvvEEEEvNT_6ParamsE,(.L_x_135 - _ZN7cutlass13device_kernelINS_4gemm6kernel13GemmUniversalIN4cute5tupleIJiiiiEEENS1_10collective13CollectiveMmaINS1_40MainloopSm90TmaGmmaWarpSpecializedSparseILi9ENS5_IJNS4_1CILi1EEESB_SB_EEENS1_32KernelTmaWarpSpecializedPingpongEEENS5_IJNSA_ILi64EEESF_NSA_ILi128EEEEEENS_6half_tENS5_IJNS4_6LayoutINS5_IJiNS5_IJNSA_ILi2EEEiEEEiEEENS5_IJlNS5_IJSB_SK_EEElEEEEENSJ_INS5_IJNS5_IJNS5_IJNSA_ILi8EEESK_NSA_ILi4EEEEEEiEEENS5_IJNS5_IJNSA_ILi16EEESK_SR_EEEiEEEiEEENS5_IJNS5_IJNS5_IJSG_SU_NSA_ILi2048EEEEEENSA_ILi8192EEEEEENS5_IJNS5_IJSB_NSA_ILi1024EEENSA_ILi32EEEEEElEEElEEEEEEEESI_NS5_IJlSB_lEEENS4_8TiledMMAINS4_8MMA_AtomIJNS4_4SM904GMMA6SPARSE26GMMA_64x64x32_F32F16F16_SSILNS1D_5MajorE0ELS1G_0ELNS1D_7ScaleInE1ELS1H_1ELNS1D_9SparseSelE0EEEEEENSJ_ISC_NS5_IJNSA_ILi0EEES1L_S1L_EEEEENS5_IJNS4_10UnderscoreES1O_S1O_EEEEENS4_13SM90_TMA_LOADENS4_14ComposedLayoutINS4_7SwizzleILi3ELi4ELi3EEENS4_25smem_sparse_ptr_flag_bitsILi2ELi16EEENSJ_INS5_IJNS5_IJSB_SQ_EEENS5_IJSK_SF_EEEEEENS5_IJNS5_IJS1L_SG_EEESN_EEEEEEEvNS4_8identityES1R_NS1S_IS1U_NS4_18smem_ptr_flag_bitsILi16EEENSJ_INS5_IJSQ_SF_EEENS5_IJSF_SB_EEEEEEEvS24_EENS_8epilogue10collective6detail29Sm90TmaWarpSpecializedAdapterINS2D_15DefaultEpilogueIfNS5_IJSB_llEEES2H_NS2C_6thread17LinearCombinationIfLi1EffLNS2I_9ScaleType4KindE0ELNS_15FloatRoundStyleE2EfEENS1_15EpilogueDefaultEEEEEvvEEEEvNT_6ParamsE)
        .other          _ZN7cutlass13device_kernelINS_4gemm6kernel13GemmUniversalIN4cute5tupleIJiiiiEEENS1_10collective13CollectiveMmaINS1_40MainloopSm90TmaGmmaWarpSpecializedSparseILi9ENS5_IJNS4_1CILi1EEESB_SB_EEENS1_32KernelTmaWarpSpecializedPingpongEEENS5_IJNSA_ILi64EEESF_NSA_ILi128EEEEEENS_6half_tENS5_IJNS4_6LayoutINS5_IJiNS5_IJNSA_ILi2EEEiEEEiEEENS5_IJlNS5_IJSB_SK_EEElEEEEENSJ_INS5_IJNS5_IJNS5_IJNSA_ILi8EEESK_NSA_ILi4EEEEEEiEEENS5_IJNS5_IJNSA_ILi16EEESK_SR_EEEiEEEiEEENS5_IJNS5_IJNS5_IJSG_SU_NSA_ILi2048EEEEEENSA_ILi8192EEEEEENS5_IJNS5_IJSB_NSA_ILi1024EEENSA_ILi32EEEEEElEEElEEEEEEEESI_NS5_IJlSB_lEEENS4_8TiledMMAINS4_8MMA_AtomIJNS4_4SM904GMMA6SPARSE26GMMA_64x64x32_F32F16F16_SSILNS1D_5MajorE0ELS1G_0ELNS1D_7ScaleInE1ELS1H_1ELNS1D_9SparseSelE0EEEEEENSJ_ISC_NS5_IJNSA_ILi0EEES1L_S1L_EEEEENS5_IJNS4_10UnderscoreES1O_S1O_EEEEENS4_13SM90_TMA_LOADENS4_14ComposedLayoutINS4_7SwizzleILi3ELi4ELi3EEENS4_25smem_sparse_ptr_flag_bitsILi2ELi16EEENSJ_INS5_IJNS5_IJSB_SQ_EEENS5_IJSK_SF_EEEEEENS5_IJNS5_IJS1L_SG_EEESN_EEEEEEEvNS4_8identityES1R_NS1S_IS1U_NS4_18smem_ptr_flag_bitsILi16EEENSJ_INS5_IJSQ_SF_EEENS5_IJSF_SB_EEEEEEEvS24_EENS_8epilogue10collective6detail29Sm90TmaWarpSpecializedAdapterINS2D_15DefaultEpilogueIfNS5_IJSB_llEEES2H_NS2C_6thread17LinearCombinationIfLi1EffLNS2I_9ScaleType4KindE0ELNS_15FloatRoundStyleE2EfEENS1_15EpilogueDefaultEEEEEvvEEEEvNT_6ParamsE,@"STO_CUDA_ENTRY STV_DEFAULT"
_ZN7cutlass13device_kernelINS_4gemm6kernel13GemmUniversalIN4cute5tupleIJiiiiEEENS1_10collective13CollectiveMmaINS1_40MainloopSm90TmaGmmaWarpSpecializedSparseILi9ENS5_IJNS4_1CILi1EEESB_SB_EEENS1_32KernelTmaWarpSpecializedPingpongEEENS5_IJNSA_ILi64EEESF_NSA_ILi128EEEEEENS_6half_tENS5_IJNS4_6LayoutINS5_IJiNS5_IJNSA_ILi2EEEiEEEiEEENS5_IJlNS5_IJSB_SK_EEElEEEEENSJ_INS5_IJNS5_IJNS5_IJNSA_ILi8EEESK_NSA_ILi4EEEEEEiEEENS5_IJNS5_IJNSA_ILi16EEESK_SR_EEEiEEEiEEENS5_IJNS5_IJNS5_IJSG_SU_NSA_ILi2048EEEEEENSA_ILi8192EEEEEENS5_IJNS5_IJSB_NSA_ILi1024EEENSA_ILi32EEEEEElEEElEEEEEEEESI_NS5_IJlSB_lEEENS4_8TiledMMAINS4_8MMA_AtomIJNS4_4SM904GMMA6SPARSE26GMMA_64x64x32_F32F16F16_SSILNS1D_5MajorE0ELS1G_0ELNS1D_7ScaleInE1ELS1H_1ELNS1D_9SparseSelE0EEEEEENSJ_ISC_NS5_IJNSA_ILi0EEES1L_S1L_EEEEENS5_IJNS4_10UnderscoreES1O_S1O_EEEEENS4_13SM90_TMA_LOADENS4_14ComposedLayoutINS4_7SwizzleILi3ELi4ELi3EEENS4_25smem_sparse_ptr_flag_bitsILi2ELi16EEENSJ_INS5_IJNS5_IJSB_SQ_EEENS5_IJSK_SF_EEEEEENS5_IJNS5_IJS1L_SG_EEESN_EEEEEEEvNS4_8identityES1R_NS1S_IS1U_NS4_18smem_ptr_flag_bitsILi16EEENSJ_INS5_IJSQ_SF_EEENS5_IJSF_SB_EEEEEEEvS24_EENS_8epilogue10collective6detail29Sm90TmaWarpSpecializedAdapterINS2D_15DefaultEpilogueIfNS5_IJSB_llEEES2H_NS2C_6thread17LinearCombinationIfLi1EffLNS2I_9ScaleType4KindE0ELNS_15FloatRoundStyleE2EfEENS1_15EpilogueDefaultEEEEEvvEEEEvNT_6ParamsE:
[----:B------:R-:W-:Y:S01]  /*0000*/  LDC R1, c[0x0][0x28] ;  /* 0x00000a00ff017b82 */ /* 0x000fe20000000800 */
[----:B------:R-:W0:Y:S01]  /*0010*/  S2R R10, SR_TID.X ;  /* 0x00000000000a7919 */ /* 0x000e220000002100 */
[----:B------:R-:W-:Y:S01]  /*0020*/  ELECT P0, URZ, PT ;  /* 0x00000000003f782f */ /* 0x000fe20003800000 */
[----:B------:R-:W-:Y:S01]  /*0030*/  BSSY B0, `(.L_x_0) ;  /* 0x0000012000007945 */ /* 0x000fe20003800000 */
[--C-:B0-----:R-:W-:Y:S02]  /*0040*/  SHF.R.U32.HI R0, RZ, 0x5, R10.reuse ;  /* 0x00000005ff007819 */ /* 0x101fe4000001160a */
[----:B------:R-:W-:-:S03]  /*0050*/  SHF.R.U32.HI R4, RZ, 0x7, R10 ;  /* 0x00000007ff047819 */ /* 0x000fc6000001160a */
[----:B------:R-:W0:Y:S04]  /*0060*/  SHFL.IDX PT, R2, R0, RZ, 0x1f ;  /* 0x00001fff00027589 */ /* 0x000e2800000e0000 */
[----:B------:R1:W2:Y:S01]  /*0070*/  SHFL.IDX PT, R5, R4, RZ, 0x1f ;  /* 0x00001fff04057589 */ /* 0x0002a200000e0000 */
[----:B0-----:R-:W-:-:S13]  /*0080*/  ISETP.NE.OR P0, PT, R2, RZ, !P0 ;  /* 0x000000ff0200720c */ /* 0x001fda0004705670 */
[----:B-12---:R-:W-:Y:S05]  /*0090*/  @P0 BRA `(.L_x_1) ;  /* 0x00000000002c0947 */ /* 0x006fea0003800000 */
[----:B------:R-:W-:Y:S02]  /*00a0*/  ULDC.64 UR4, c[0x0][0x198] ;  /* 0x0000660000047ab9 */ /* 0x000fe40000000a00 */
[----:B------:R-:W-:Y:S02]  /*00b0*/  UIADD3 UR6, UP0, UR4, 0xf0, URZ ;  /* 0x000000f004067890 */ /* 0x000fe4000ff1e03f */
[----:B------:R-:W-:Y:S02]  /*00c0*/  UIADD3 UR8, UP1, UR4, 0x1f0, URZ ;  /* 0x000001f004087890 */ /* 0x000fe4000ff3e03f */
[----:B------:R-:W-:Y:S02]  /*00d0*/  UIADD3 UR4, UP2, UR4, 0x2f0, URZ ;  /* 0x000002f004047890 */ /* 0x000fe4000ff5e03f */
[----:B------:R-:W-:Y:S02]  /*00e0*/  UIADD3.X UR7, URZ, UR5, URZ, UP0, !UPT ;  /* 0x000000053f077290 */ /* 0x000fe400087fe43f */
[----:B------:R-:W-:-:S02]  /*00f0*/  UIADD3.X UR9, URZ, UR5, URZ, UP1, !UPT ;  /* 0x000000053f097290 */ /* 0x000fc40008ffe43f */
[----:B------:R-:W-:-:S05]  /*0100*/  UIADD3.X UR5, URZ, UR5, URZ, UP2, !UPT ;  /* 0x000000053f057290 */ /* 0x000fca00097fe43f */
[----:B------:R0:W-:Y:S02]  /*0110*/  UTMACCTL.PF [UR6] ;  /* 0x00000000060079b9 */ /* 0x0001e40008040000 */
[----:B------:R0:W-:Y:S02]  /*0120*/  UTMACCTL.PF [UR8] ;  /* 0x00000000080079b9 */ /* 0x0001e40008040000 */
[----:B------:R0:W-:Y:S02]  /*0130*/  UTMACCTL.PF [UR4] ;  /* 0x00000000040079b9 */ /* 0x0001e40008040000 */
[----:B0-----:R-:W-:Y:S01]  /*0140*/  NOP ;  /* 0x0000000000007918 */ /* 0x001fe20000000000 */
.L_x_1:
[----:B------:R-:W-:Y:S05]  /*0150*/  BSYNC B0 ;  /* 0x0000000000007941 */ /* 0x000fea0003800000 */
.L_x_0:
[----:B------:R-:W0:Y:S02]  /*0160*/  SHFL.IDX PT, R3, R0, RZ, 0x1f ;  /* 0x00001fff00037589 */ /* 0x000e2400000e0000 */
[----:B0-----:R-:W-:-:S13]  /*0170*/  ISETP.NE.AND P0, PT, R3, RZ, PT ;  /* 0x000000ff0300720c */ /* 0x001fda0003f05270 */
[----:B------:R-:W-:Y:S05]  /*0180*/  @P0 BRA `(.L_x_2) ;  /* 0x00000000008c0947 */ /* 0x000fea0003800000 */
[----:B------:R-:W-:Y:S01]  /*0190*/  ELECT P0, URZ, PT ;  /* 0x00000000003f782f */ /* 0x000fe20003800000 */
[----:B------:R-:W-:-:S12]  /*01a0*/  BSSY B0, `(.L_x_2) ;  /* 0x0000021000007945 */ /* 0x000fd80003800000 */
[----:B------:R-:W-:Y:S05]  /*01b0*/  @!P0 BRA `(.L_x_3) ;  /* 0x00000000007c8947 */ /* 0x000fea0003800000 */
[----:B------:R-:W0:Y:S01]  /*01c0*/  S2UR UR8, SR_CgaCtaId ;  /* 0x00000000000879c3 */ /* 0x000e220000008800 */
[----:B------:R-:W-:Y:S01]  /*01d0*/  UMOV UR4, 0x400 ;  /* 0x0000040000047882 */ /* 0x000fe20000000000 */
[----:B------:R-:W-:Y:S01]  /*01e0*/  UMOV UR5, 0x1 ;  /* 0x0000000100057882 */ /* 0x000fe20000000000 */
[----:B------:R-:W-:Y:S02]  /*01f0*/  UMOV UR6, 0x80 ;  /* 0x0000008000067882 */ /* 0x000fe40000000000 */
[----:B------:R-:W-:-:S04]  /*0200*/  UIADD3 UR6, -UR6, 0x100000, URZ ;  /* 0x0010000006067890 */ /* 0x000fc8000fffe13f */
[----:B------:R-:W-:Y:S02]  /*0210*/  USHF.L.U32 UR7, UR6, 0xb, URZ ;  /* 0x0000000b06077899 */ /* 0x000fe4000800063f */
[----:B------:R-:W-:Y:S02]  /*0220*/  USHF.L.U32 UR6, UR6, 0x1, URZ ;  /* 0x0000000106067899 */ /* 0x000fe4000800063f */
[----:B0-----:R-:W-:Y:S02]  /*0230*/  ULEA UR8, UR8, UR4, 0x18 ;  /* 0x0000000408087291 */ /* 0x001fe4000f8ec03f */
[----:B------:R-:W-:-:S04]  /*0240*/  UIADD3 UR4, -UR5, 0x100000, URZ ;  /* 0x0010000005047890 */ /* 0x000fc8000fffe13f */
[----:B------:R-:W-:Y:S02]  /*0250*/  USHF.L.U32 UR5, UR4, 0xb, URZ ;  /* 0x0000000b04057899 */ /* 0x000fe4000800063f */
[----:B------:R-:W-:Y:S01]  /*0260*/  USHF.L.U32 UR4, UR4, 0x1, URZ ;  /* 0x0000000104047899 */ /* 0x000fe2000800063f */
[----:B------:R-:W0:Y:S11]  /*0270*/  FENCE.VIEW.ASYNC.S ;  /* 0x00000000000073c6 */ /* 0x000e360000000000 */
[----:B0-----:R0:W1:Y:S01]  /*0280*/  SYNCS.EXCH.64 URZ, [UR8], UR4 ;  /* 0x00000004083f75b2 */ /* 0x0010620008000100 */
[----:B------:R0:W2:Y:S01]  /*0290*/  SYNCS.EXCH.64 URZ, [UR8+0x48], UR6 ;  /* 0x00004806083f75b2 */ /* 0x0000a20008000100 */
[----:B------:R0:W3:Y:S01]  /*02a0*/  SYNCS.EXCH.64 URZ, [UR8+0x8], UR4 ;  /* 0x00000804083f75b2 */ /* 0x0000e20008000100 */
[----:B------:R0:W4:Y:S01]  /*02b0*/  SYNCS.EXCH.64 URZ, [UR8+0x50], UR6 ;  /* 0x00005006083f75b2 */ /* 0x0001220008000100 */
[----:B------:R0:W0:Y:S01]  /*02c0*/  SYNCS.EXCH.64 URZ, [UR8+0x10], UR4 ;  /* 0x00001004083f75b2 */ /* 0x0000220008000100 */
        /* <DEDUP_REMOVED lines=13> */
[----:B------:R-:W-:Y:S01]  /*03a0*/  NOP ;  /* 0x0000000000007918 */ /* 0x000fe20000000000 */
.L_x_3:
[----:B0-----:R-:W-:Y:S05]  /*03b0*/  BSYNC B0 ;  /* 0x0000000000007941 */ /* 0x001fea0003800000 */
.L_x_2:
[----:B------:R-:W0:Y:S01]  /*03c0*/  SHFL.IDX PT, R6, R0, RZ, 0x1f ;  /* 0x00001fff00067589 */ /* 0x000e2200000e0000 */
[----:B------:R-:W-:Y:S01]  /*03d0*/  ELECT P0, URZ, PT ;  /* 0x00000000003f782f */ /* 0x000fe20003800000 */
[----:B------:R-:W-:Y:S01]  /*03e0*/  NOP ;  /* 0x0000000000007918 */ /* 0x000fe20000000000 */
[----:B------:R-:W-:Y:S01]  /*03f0*/  ELECT P1, URZ, PT ;  /* 0x00000000003f782f */ /* 0x000fe20003820000 */
[----:B------:R-:W5:Y:S01]  /*0400*/  SHFL.IDX PT, R3, R0, RZ, 0x1f ;  /* 0x00001fff00037589 */ /* 0x000f6200000e0000 */
[----:B------:R-:W-:Y:S01]  /*0410*/  UMOV UR4, 0x20 ;  /* 0x0000002000047882 */ /* 0x000fe20000000000 */
[----:B------:R-:W-:Y:S01]  /*0420*/  UMOV UR11, 0x80 ;  /* 0x00000080000b7882 */ /* 0x000fe20000000000 */
[----:B------:R-:W-:Y:S01]  /*0430*/  NOP ;  /* 0x0000000000007918 */ /* 0x000fe20000000000 */
[----:B------:R-:W1:Y:S01]  /*0440*/  SHFL.IDX PT, R4, R4, RZ, 0x1f ;  /* 0x00001fff04047589 */ /* 0x000e6200000e0000 */
[C---:B------:R-:W-:Y:S01]  /*0450*/  VIADD R33, R5.reuse, 0xffffffff ;  /* 0xffffffff05217836 */ /* 0x040fe20000000000 */
[----:B------:R-:W-:Y:S01]  /*0460*/  ULDC.64 UR16, c[0x0][0x208] ;  /* 0x0000820000107ab9 */ /* 0x000fe20000000a00 */
[----:B------:R-:W-:-:S03]  /*0470*/  ISETP.NE.AND P2, PT, R5, RZ, PT ;  /* 0x000000ff0500720c */ /* 0x000fc60003f45270 */
[----:B------:R-:W-:Y:S02]  /*0480*/  ISETP.GE.U32.AND P3, PT, R33, 0x2, PT ;  /* 0x000000022100780c */ /* 0x000fe40003f66070 */
[----:B0-----:R-:W-:Y:S02]  /*0490*/  ISETP.NE.OR P0, PT, R6, RZ, !P0 ;  /* 0x000000ff0600720c */ /* 0x001fe40004705670 */
[----:B-----5:R-:W-:Y:S02]  /*04a0*/  ISETP.NE.OR P1, PT, R3, RZ, !P1 ;  /* 0x000000ff0300720c */ /* 0x020fe40004f25670 */
[----:B------:R-:W-:Y:S02]  /*04b0*/  SHF.R.S32.HI R3, RZ, 0x1f, R2 ;  /* 0x0000001fff037819 */ /* 0x000fe40000011402 */
[----:B-1----:R-:W-:Y:S02]  /*04c0*/  R2UR UR12, R4 ;  /* 0x00000000040c72ca */ /* 0x002fe400000e0000 */
[----:B------:R-:W-:-:S05]  /*04d0*/  LEA.HI R3, R3, R2, RZ, 0x2 ;  /* 0x0000000203037211 */ /* 0x000fca00078f10ff */
[----:B------:R-:W-:Y:S01]  /*04e0*/  VOTEU.ALL UP0, P0 ;  /* 0x00000000003f7886 */ /* 0x000fe20000000000 */
[----:B------:R-:W-:Y:S01]  /*04f0*/  LOP3.LUT R3, R3, 0xfffffffc, RZ, 0xc0, !PT ;  /* 0xfffffffc03037812 */ /* 0x000fe200078ec0ff */
[----:B------:R-:W-:-:S03]  /*0500*/  VOTEU.ALL UP1, P1 ;  /* 0x00000000003f7886 */ /* 0x000fc60000820000 */
[----:B------:R-:W0:Y:S01]  /*0510*/  @!UP0 S2UR UR7, SR_CgaCtaId ;  /* 0x00000000000789c3 */ /* 0x000e220000008800 */
[----:B------:R-:W-:Y:S01]  /*0520*/  @!UP0 UMOV UR6, 0x400 ;  /* 0x0000040000068882 */ /* 0x000fe20000000000 */
[----:B------:R-:W-:-:S04]  /*0530*/  @!UP0 UIADD3 UR4, -UR4, 0x100000, URZ ;  /* 0x0010000004048890 */ /* 0x000fc8000fffe13f */
[----:B------:R-:W-:Y:S02]  /*0540*/  @!UP0 USHF.L.U32 UR5, UR4, 0xb, URZ ;  /* 0x0000000b04058899 */ /* 0x000fe4000800063f */
[----:B------:R-:W-:Y:S01]  /*0550*/  @!UP0 USHF.L.U32 UR4, UR4, 0x1, URZ ;  /* 0x0000000104048899 */ /* 0x000fe2000800063f */
[----:B------:R-:W-:Y:S01]  /*0560*/  IMAD.IADD R20, R2, 0x1, -R3 ;  /* 0x0000000102147824 */ /* 0x000fe200078e0a03 */
[----:B------:R-:W-:Y:S01]  /*0570*/  @!UP1 UMOV UR9, 0x400 ;  /* 0x0000040000099882 */ /* 0x000fe20000000000 */
[----:B------:R-:W-:Y:S01]  /*0580*/  VOTEU.ALL UP2, P1 ;  /* 0x00000000003f7886 */ /* 0x000fe20000840000 */
[----:B------:R-:W-:Y:S01]  /*0590*/  VOTEU.ALL UP3, P1 ;  /* 0x00000000003f7886 */ /* 0x000fe20000860000 */
[----:B------:R-:W-:Y:S01]  /*05a0*/  VOTEU.ALL UP4, P1 ;  /* 0x00000000003f7886 */ /* 0x000fe20000880000 */
[----:B------:R-:W1:Y:S01]  /*05b0*/  @!UP1 S2UR UR10, SR_CgaCtaId ;  /* 0x00000000000a99c3 */ /* 0x000e620000008800 */
[----:B------:R-:W-:Y:S01]  /*05c0*/  VOTEU.ALL UP5, P1 ;  /* 0x00000000003f7886 */ /* 0x000fe200008a0000 */
[----:B------:R-:W-:-:S04]  /*05d0*/  SHF.R.S32.HI R3, RZ, 0x1f, R10 ;  /* 0x0000001fff037819 */ /* 0x000fc8000001140a */
[----:B------:R-:W-:-:S04]  /*05e0*/  LEA.HI R3, R3, R10, RZ, 0x7 ;  /* 0x0000000a03037211 */ /* 0x000fc800078f38ff */
[----:B------:R-:W-:-:S05]  /*05f0*/  LOP3.LUT R3, R3, 0xffffff80, RZ, 0xc0, !PT ;  /* 0xffffff8003037812 */ /* 0x000fca00078ec0ff */
[----:B------:R-:W-:Y:S01]  /*0600*/  IMAD.IADD R11, R10, 0x1, -R3 ;  /* 0x000000010a0b7824 */ /* 0x000fe200078e0a03 */
[----:B0-----:R-:W-:Y:S02]  /*0610*/  @!UP0 ULEA UR8, UR7, UR6, 0x18 ;  /* 0x0000000607088291 */ /* 0x001fe4000f8ec03f */
[----:B------:R-:W-:-:S04]  /*0620*/  @!UP1 UIADD3 UR6, -UR11, 0x100000, URZ ;  /* 0x001000000b069890 */ /* 0x000fc8000fffe13f */
[----:B------:R-:W-:Y:S02]  /*0630*/  @!UP1 USHF.L.U32 UR7, UR6, 0xb, URZ ;  /* 0x0000000b06079899 */ /* 0x000fe4000800063f */
[----:B------:R-:W-:Y:S01]  /*0640*/  @!UP1 USHF.L.U32 UR6, UR6, 0x1, URZ ;  /* 0x0000000106069899 */ /* 0x000fe2000800063f */
[----:B------:R-:W-:Y:S01]  /*0650*/  VOTEU.ALL UP0, P0 ;  /* 0x00000000003f7886 */ /* 0x000fe20000000000 */
[----:B-1----:R-:W-:Y:S01]  /*0660*/  @!UP1 ULEA UR9, UR10, UR9, 0x18 ;  /* 0x000000090a099291 */ /* 0x002fe2000f8ec03f */
[----:B------:R-:W-:Y:S02]  /*0670*/  VOTEU.ALL UP1, P0 ;  /* 0x00000000003f7886 */ /* 0x000fe40000020000 */
[----:B------:R-:W-:Y:S01]  /*0680*/  ULDC.64 UR10, c[0x0][0x698] ;  /* 0x0001a600000a7ab9 */ /* 0x000fe20000000a00 */
[----:B------:R-:W-:Y:S01]  /*0690*/  ISETP.NE.AND P0, PT, R20, 0x3, PT ;  /* 0x000000031400780c */ /* 0x000fe20003f05270 */
[----:B------:R-:W0:Y:S02]  /*06a0*/  FENCE.VIEW.ASYNC.S ;  /* 0x00000000000073c6 */ /* 0x000e240000000000 */
[----:B0-----:R0:W2:Y:S01]  /*06b0*/  @!UP0 SYNCS.EXCH.64 URZ, [UR8+0xc0], UR4 ;  /* 0x0000c004083f85b2 */ /* 0x0010a20008000100 */
[----:B------:R-:W-:-:S02]  /*06c0*/  ISETP.NE.U32.AND P1, PT, RZ, UR10, PT ;  /* 0x0000000aff007c0c */ /* 0x000fc4000bf25070 */
[----:B------:R-:W-:Y:S02]  /*06d0*/  ISETP.EQ.OR P0, PT, R20, RZ, !P0 ;  /* 0x000000ff1400720c */ /* 0x000fe40004702670 */
[----:B------:R-:W-:Y:S02]  /*06e0*/  ISETP.NE.AND.EX P1, PT, RZ, UR11, PT, P1 ;  /* 0x0000000bff007c0c */ /* 0x000fe4000bf25310 */
[----:B------:R-:W-:-:S04]  /*06f0*/  ISETP.EQ.AND P0, PT, R5, RZ, P0 ;  /* 0x000000ff0500720c */ /* 0x000fc80000702270 */
[----:B------:R-:W-:-:S04]  /*0700*/  SEL R7, RZ, 0x1, !P0 ;  /* 0x00000001ff077807 */ /* 0x000fc80004000000 */
[----:B------:R-:W-:Y:S01]  /*0710*/  SEL R7, R7, 0x2, P3 ;  /* 0x0000000207077807 */ /* 0x000fe20001800000 */
[----:B------:R0:W2:Y:S01]  /*0720*/  @!UP1 SYNCS.EXCH.64 URZ, [UR8+0xc8], UR4 ;  /* 0x0000c804083f95b2 */ /* 0x0000a20008000100 */
[----:B------:R-:W-:Y:S01]  /*0730*/  NOP ;  /* 0x0000000000007918 */ /* 0x000fe20000000000 */
[----:B------:R0:W2:Y:S01]  /*0740*/  @!UP2 SYNCS.EXCH.64 URZ, [UR9+0xa0], UR6 ;  /* 0x0000a006093fa5b2 */ /* 0x0000a20008000100 */
[----:B------:R0:W2:Y:S01]  /*0750*/  @!UP3 SYNCS.EXCH.64 URZ, [UR9+0xa8], UR6 ;  /* 0x0000a806093fb5b2 */ /* 0x0000a20008000100 */
[----:B------:R0:W2:Y:S01]  /*0760*/  @!UP4 SYNCS.EXCH.64 URZ, [UR9+0xb0], UR6 ;  /* 0x0000b006093fc5b2 */ /* 0x0000a20008000100 */
[----:B------:R0:W2:Y:S01]  /*0770*/  @!UP5 SYNCS.EXCH.64 URZ, [UR9+0xb8], UR6 ;  /* 0x0000b806093fd5b2 */ /* 0x0000a20008000100 */
[----:B------:R-:W-:Y:S01]  /*0780*/  NOP ;  /* 0x0000000000007918 */ /* 0x000fe20000000000 */
[----:B--234-:R-:W-:Y:S06]  /*0790*/  BAR.SYNC.DEFER_BLOCKING 0x0 ;  /* 0x0000000000007b1d */ /* 0x01cfec0000010000 */
[----:B0-----:R-:W-:Y:S05]  /*07a0*/  @!P1 BRA `(.L_x_4) ;  /* 0x00000000001c9947 */ /* 0x001fea0003800000 */
[----:B------:R-:W0:Y:S02]  /*07b0*/  LDC.64 R2, c[0x0][0x698] ;  /* 0x0001a600ff027b82 */ /* 0x000e240000000a00 */
[----:B0-----:R-:W2:Y:S02]  /*07c0*/  LDG.E.64 R2, desc[UR16][R2.64] ;  /* 0x0000001002027981 */ /* 0x001ea4000c1e1b00 */
[----:B--2---:R-:W-:-:S04]  /*07d0*/  ISETP.NE.U32.AND P0, PT, R2, RZ, PT ;  /* 0x000000ff0200720c */ /* 0x004fc80003f05070 */
[----:B------:R-:W-:-:S13]  /*07e0*/  ISETP.NE.AND.EX P0, PT, R3, RZ, PT, P0 ;  /* 0x000000ff0300720c */ /* 0x000fda0003f05300 */
[----:B------:R-:W-:Y:S05]  /*07f0*/  @!P0 BRA `(.L_x_4) ;  /* 0x0000000000088947 */ /* 0x000fea0003800000 */
[----:B------:R2:W5:Y:S01]  /*0800*/  LD.E R12, desc[UR16][R2.64] ;  /* 0x00000010020c7980 */ /* 0x000562000c101900 */
[----:B------:R-:W-:Y:S05]  /*0810*/  BRA `(.L_x_5) ;  /* 0x0000000000207947 */ /* 0x000fea0003800000 */
.L_x_4:
[----:B------:R-:W-:Y:S02]  /*0820*/  ULDC.64 UR4, c[0x0][0x688] ;  /* 0x0001a20000047ab9 */ /* 0x000fe40000000a00 */
[----:B------:R-:W-:-:S04]  /*0830*/  ISETP.NE.U32.AND P0, PT, RZ, UR4, PT ;  /* 0x00000004ff007c0c */ /* 0x000fc8000bf05070 */
[----:B------:R-:W-:-:S13]  /*0840*/  ISETP.NE.AND.EX P0, PT, RZ, UR5, PT, P0 ;  /* 0x00000005ff007c0c */ /* 0x000fda000bf05300 */
[----:B------:R-:W-:Y:S05]  /*0850*/  @!P0 BRA `(.L_x_6) ;  /* 0x00000000000c8947 */ /* 0x000fea0003800000 */
[----:B------:R-:W0:Y:S02]  /*0860*/  LDC.64 R12, c[0x0][0x688] ;  /* 0x0001a200ff0c7b82 */ /* 0x000e240000000a00 */
[----:B0-----:R0:W5:Y:S01]  /*0870*/  LDG.E R12, desc[UR16][R12.64] ;  /* 0x000000100c0c7981 */ /* 0x001162000c1e1900 */
[----:B------:R-:W-:Y:S05]  /*0880*/  BRA `(.L_x_5) ;  /* 0x0000000000047947 */ /* 0x000fea0003800000 */
.L_x_6:
[----:B------:R-:W1:Y:S02]  /*0890*/  LDC R12, c[0x0][0x680] ;  /* 0x0001a000ff0c7b82 */ /* 0x000e640000000800 */
.L_x_5:
[----:B------:R-:W-:Y:S02]  /*08a0*/  ULDC.64 UR4, c[0x0][0x6a0] ;  /* 0x0001a80000047ab9 */ /* 0x000fe40000000a00 */
[----:B------:R-:W-:-:S04]  /*08b0*/  ISETP.NE.U32.AND P0, PT, RZ, UR4, PT ;  /* 0x00000004ff007c0c */ /* 0x000fc8000bf05070 */
[----:B------:R-:W-:-:S13]  /*08c0*/  ISETP.NE.AND.EX P0, PT, RZ, UR5, PT, P0 ;  /* 0x00000005ff007c0c */ /* 0x000fda000bf05300 */
[----:B------:R-:W-:Y:S05]  /*08d0*/  @!P0 BRA `(.L_x_7) ;  /* 0x00000000001c8947 */ /* 0x000fea0003800000 */
[----:B--2---:R-:W2:Y:S02]  /*08e0*/  LDC.64 R2, c[0x0][0x6a0] ;  /* 0x0001a800ff027b82 */ /* 0x004ea40000000a00 */
[----:B--2---:R-:W2:Y:S02]  /*08f0*/  LDG.E.64 R2, desc[UR16][R2.64] ;  /* 0x0000001002027981 */ /* 0x004ea4000c1e1b00 */
[----:B--2---:R-:W-:-:S04]  /*0900*/  ISETP.NE.U32.AND P0, PT, R2, RZ, PT ;  /* 0x000000ff0200720c */ /* 0x004fc80003f05070 */
[----:B------:R-:W-:-:S13]  /*0910*/  ISETP.NE.AND.EX P0, PT, R3, RZ, PT, P0 ;  /* 0x000000ff0300720c */ /* 0x000fda0003f05300 */
[----:B------:R-:W-:Y:S05]  /*0920*/  @!P0 BRA `(.L_x_7) ;  /* 0x0000000000088947 */ /* 0x000fea0003800000 */
[----:B0-----:R4:W5:Y:S01]  /*0930*/  LD.E R13, desc[UR16][R2.64] ;  /* 0x00000010020d7980 */ /* 0x001962000c101900 */
[----:B------:R-:W-:Y:S05]  /*0940*/  BRA `(.L_x_8) ;  /* 0x0000000000207947 */ /* 0x000fea0003800000 */
.L_x_7:
[----:B------:R-:W-:Y:S02]  /*0950*/  ULDC.64 UR4, c[0x0][0x690] ;  /* 0x0001a40000047ab9 */ /* 0x000fe40000000a00 */
[----:B------:R-:W-:-:S04]  /*0960*/  ISETP.NE.U32.AND P0, PT, RZ, UR4, PT ;  /* 0x00000004ff007c0c */ /* 0x000fc8000bf05070 */
[----:B------:R-:W-:-:S13]  /*0970*/  ISETP.NE.AND.EX P0, PT, RZ, UR5, PT, P0 ;  /* 0x00000005ff007c0c */ /* 0x000fda000bf05300 */
[----:B------:R-:W-:Y:S05]  /*0980*/  @!P0 BRA `(.L_x_9) ;  /* 0x00000000000c8947 */ /* 0x000fea0003800000 */
[----:B--2---:R-:W0:Y:S02]  /*0990*/  LDC.64 R2, c[0x0][0x690] ;  /* 0x0001a400ff027b82 */ /* 0x004e240000000a00 */
[----:B0-----:R3:W5:Y:S01]  /*09a0*/  LDG.E R13, desc[UR16][R2.64] ;  /* 0x00000010020d7981 */ /* 0x001762000c1e1900 */
[----:B------:R-:W-:Y:S05]  /*09b0*/  BRA `(.L_x_8) ;  /* 0x0000000000047947 */ /* 0x000fea0003800000 */
.L_x_9:
[----:B0-----:R-:W0:Y:S02]  /*09c0*/  LDC R13, c[0x0][0x684] ;  /* 0x0001a100ff0d7b82 */ /* 0x001e240000000800 */
.L_x_8:
[----:B------:R-:W1:Y:S01]  /*09d0*/  LDC R0, c[0x0][0x75c] ;  /* 0x0001d700ff007b82 */ /* 0x000e620000000800 */
[----:B------:R-:W2:Y:S01]  /*09e0*/  S2R R21, SR_CTAID.Y ;  /* 0x0000000000157919 */ /* 0x000ea20000002600 */
[----:B------:R-:W-:Y:S01]  /*09f0*/  ULDC UR8, c[0x0][0x604] ;  /* 0x0001810000087ab9 */ /* 0x000fe20000000800 */
[----:B------:R-:W-:Y:S01]  /*0a00*/  ISETP.NE.AND P0, PT, R5, 0x2, PT ;  /* 0x000000020500780c */ /* 0x000fe20003f05270 */
[----:B------:R-:W-:Y:S01]  /*0a10*/  UIADD3 UR8, UR8, 0x3f, URZ ;  /* 0x0000003f08087890 */ /* 0x000fe2000fffe03f */
[----:B------:R-:W0:Y:S01]  /*0a20*/  S2R R14, SR_CTAID.X ;  /* 0x00000000000e7919 */ /* 0x000e220000002500 */
[----:B------:R-:W-:Y:S01]  /*0a30*/  UMOV UR4, URZ ;  /* 0x0000003f00047c82 */ /* 0x000fe20008000000 */
[----:B------:R-:W-:Y:S01]  /*0a40*/  UMOV UR5, URZ ;  /* 0x0000003f00057c82 */ /* 0x000fe20008000000 */
[----:B------:R-:W-:Y:S01]  /*0a50*/  USHF.R.S32.HI UR9, URZ, 0x1f, UR8 ;  /* 0x0000001f3f097899 */ /* 0x000fe20008011408 */
[----:B------:R-:W-:-:S03]  /*0a60*/  ULDC.64 UR10, c[0x0][0x750] ;  /* 0x0001d400000a7ab9 */ /* 0x000fc60000000a00 */
[----:B------:R-:W-:Y:S01]  /*0a70*/  ULEA.HI UR9, UR9, UR8, URZ, 0x6 ;  /* 0x0000000809097291 */ /* 0x000fe2000f8f303f */
[----:B-1----:R-:W-:-:S13]  /*0a80*/  ISETP.NE.AND P3, PT, R0, 0x1, PT ;  /* 0x000000010000780c */ /* 0x002fda0003f65270 */
[----:B------:R-:W0:Y:S01]  /*0a90*/  @P3 LDC R15, c[0x0][0x10] ;  /* 0x00000400ff0f3b82 */ /* 0x000e220000000800 */
[----:B--234-:R-:W-:Y:S02]  /*0aa0*/  @P3 IMAD.MOV.U32 R2, RZ, RZ, R21 ;  /* 0x000000ffff023224 */ /* 0x01cfe400078e0015 */
[----:B------:R-:W-:Y:S02]  /*0ab0*/  @P3 IMAD.MOV.U32 R3, RZ, RZ, RZ ;  /* 0x000000ffff033224 */ /* 0x000fe400078e00ff */
[----:B------:R-:W-:-:S03]  /*0ac0*/  @P3 IMAD.MOV.U32 R5, RZ, RZ, RZ ;  /* 0x000000ffff053224 */ /* 0x000fc600078e00ff */
[----:B------:R-:W1:Y:S01]  /*0ad0*/  @!P3 LDC R9, c[0x0][0xc] ;  /* 0x00000300ff09bb82 */ /* 0x000e620000000800 */
[----:B------:R-:W-:Y:S01]  /*0ae0*/  ULDC UR6, c[0x0][0xc] ;  /* 0x0000030000067ab9 */ /* 0x000fe20000000800 */
[----:B------:R-:W-:Y:S02]  /*0af0*/  ULDC UR7, c[0x0][0x10] ;  /* 0x0000040000077ab9 */ /* 0x000fe40000000800 */
[----:B------:R-:W-:-:S04]  /*0b00*/  UIMAD.WIDE.U32 UR6, UR6, UR7, URZ ;  /* 0x00000007060672a5 */ /* 0x000fc8000f8e003f */
[----:B------:R-:W2:Y:S01]  /*0b10*/  LDC R8, c[0x0][0x14] ;  /* 0x00000500ff087b82 */ /* 0x000ea20000000800 */
[----:B0-----:R-:W-:-:S04]  /*0b20*/  @P3 IMAD.WIDE.U32 R2, R14, R15, R2 ;  /* 0x0000000f0e023225 */ /* 0x001fc800078e0002 */
[----:B------:R-:W-:Y:S02]  /*0b30*/  IMAD.MOV.U32 R15, RZ, RZ, RZ ;  /* 0x000000ffff0f7224 */ /* 0x000fe400078e00ff */
[----:B------:R-:W-:Y:S02]  /*0b40*/  @P3 IMAD.IADD R3, R3, 0x1, R5 ;  /* 0x0000000103033824 */ /* 0x000fe400078e0205 */
[----:B-1----:R-:W-:-:S04]  /*0b50*/  @!P3 IMAD.WIDE.U32 R4, R9, R21, R14 ;  /* 0x000000150904b225 */ /* 0x002fc800078e000e */
[----:B------:R-:W-:Y:S02]  /*0b60*/  @!P3 IMAD.MOV.U32 R2, RZ, RZ, R4 ;  /* 0x000000ffff02b224 */ /* 0x000fe400078e0004 */
[----:B------:R-:W-:Y:S02]  /*0b70*/  @!P3 IMAD.MOV.U32 R3, RZ, RZ, R5 ;  /* 0x000000ffff03b224 */ /* 0x000fe400078e0005 */
[C---:B--2---:R-:W-:Y:S02]  /*0b80*/  IMAD R17, R8.reuse, UR7, RZ ;  /* 0x0000000708117c24 */ /* 0x044fe4000f8e02ff */
[----:B------:R-:W-:Y:S01]  /*0b90*/  IMAD.WIDE.U32 R8, R8, UR6, RZ ;  /* 0x0000000608087c25 */ /* 0x000fe2000f8e00ff */
[----:B------:R-:W-:-:S03]  /*0ba0*/  USHF.R.S32.HI UR6, URZ, 0x6, UR9 ;  /* 0x000000063f067899 */ /* 0x000fc60008011409 */
[----:B------:R-:W-:Y:S01]  /*0bb0*/  IMAD.IADD R0, R9, 0x1, R17 ;  /* 0x0000000109007824 */ /* 0x000fe200078e0211 */
[----:B------:R-:W-:Y:S08]  /*0bc0*/  @P0 BRA `(.L_x_10) ;  /* 0x0000000000200947 */ /* 0x000ff00003800000 */
[----:B------:R-:W-:Y:S01]  /*0bd0*/  UISETP.GE.U32.AND UP0, UPT, UR6, 0x9, UPT ;  /* 0x000000090600788c */ /* 0x000fe2000bf06070 */
[----:B------:R-:W-:Y:S01]  /*0be0*/  IADD3 R2, P0, R2, R8, RZ ;  /* 0x0000000802027210 */ /* 0x000fe20007f1e0ff */
[----:B------:R-:W-:-:S04]  /*0bf0*/  UIMAD.WIDE.U32 UR4, UR6, 0x38e38e39, URZ ;  /* 0x38e38e39060478a5 */ /* 0x000fc8000f8e003f */
[----:B------:R-:W-:Y:S01]  /*0c00*/  USHF.R.U32.HI UR4, URZ, 0x1, UR5 ;  /* 0x000000013f047899 */ /* 0x000fe20008011605 */
[----:B------:R-:W-:Y:S02]  /*0c10*/  IMAD.X R3, R0, 0x1, R3, P0 ;  /* 0x0000000100037824 */ /* 0x000fe400000e0603 */
[----:B------:R-:W-:Y:S02]  /*0c20*/  UMOV UR5, URZ ;  /* 0x0000003f00057c82 */ /* 0x000fe40008000000 */
[----:B------:R-:W-:Y:S02]  /*0c30*/  @UP0 ULOP3.LUT UR5, UR4, 0x1, URZ, 0xc0, !UPT ;  /* 0x0000000104050892 */ /* 0x000fe4000f8ec03f */
[----:B------:R-:W-:-:S12]  /*0c40*/  UIMAD UR4, UR4, -0x9, UR6 ;  /* 0xfffffff7040478a4 */ /* 0x000fd8000f8e0206 */
.L_x_10:
[----:B------:R-:W-:Y:S01]  /*0c50*/  ISETP.GE.U32.AND P0, PT, R2, UR10, PT ;  /* 0x0000000a02007c0c */ /* 0x000fe2000bf06070 */
[----:B------:R-:W-:Y:S01]  /*0c60*/  IMAD.MOV.U32 R6, RZ, RZ, -0x1 ;  /* 0xffffffffff067424 */ /* 0x000fe200078e00ff */
[----:B------:R-:W-:Y:S01]  /*0c70*/  PRMT R16, RZ, 0x7610, R16 ;  /* 0x00007610ff107816 */ /* 0x000fe20000000010 */
[----:B------:R-:W-:Y:S01]  /*0c80*/  IMAD.MOV.U32 R4, RZ, RZ, -0x1 ;  /* 0xffffffffff047424 */ /* 0x000fe200078e00ff */
[----:B------:R-:W-:Y:S01]  /*0c90*/  ISETP.GE.U32.AND.EX P0, PT, R3, UR11, PT, P0 ;  /* 0x0000000b03007c0c */ /* 0x000fe2000bf06100 */
[----:B------:R-:W-:-:S12]  /*0ca0*/  IMAD.MOV.U32 R5, RZ, RZ, -0x1 ;  /* 0xffffffffff057424 */ /* 0x000fd800078e00ff */
[----:B------:R-:W-:Y:S05]  /*0cb0*/  @P0 BRA `(.L_x_11) ;  /* 0x00000004005c0947 */ /* 0x000fea0003800000 */
[----:B------:R-:W0:Y:S01]  /*0cc0*/  LDC.64 R24, c[0x0][0x728] ;  /* 0x0001ca00ff187b82 */ /* 0x000e220000000a00 */
[----:B------:R-:W-:Y:S02]  /*0cd0*/  IMAD.MOV.U32 R4, RZ, RZ, R2 ;  /* 0x000000ffff047224 */ /* 0x000fe400078e0002 */
[----:B------:R-:W-:-:S05]  /*0ce0*/  IMAD.MOV.U32 R5, RZ, RZ, R3 ;  /* 0x000000ffff057224 */ /* 0x000fca00078e0003 */
[----:B------:R-:W1:Y:S08]  /*0cf0*/  LDC R6, c[0x0][0x730] ;  /* 0x0001cc00ff067b82 */ /* 0x000e700000000800 */
[----:B------:R-:W2:Y:S01]  /*0d00*/  LDC.64 R26, c[0x0][0x720] ;  /* 0x0001c800ff1a7b82 */ /* 0x000ea20000000a00 */
[----:B0-----:R-:W-:-:S04]  /*0d10*/  ISETP.NE.U32.AND P0, PT, R24, RZ, PT ;  /* 0x000000ff1800720c */ /* 0x001fc80003f05070 */
[----:B------:R-:W-:-:S13]  /*0d20*/  ISETP.NE.AND.EX P0, PT, R25, RZ, PT, P0 ;  /* 0x000000ff1900720c */ /* 0x000fda0003f05300 */
[----:B-12---:R-:W-:Y:S05]  /*0d30*/  @!P0 BRA `(.L_x_12) ;  /* 0x0000000000288947 */ /* 0x006fea0003800000 */
[----:B------:R-:W0:Y:S02]  /*0d40*/  LDC R19, c[0x0][0x734] ;  /* 0x0001cd00ff137b82 */ /* 0x000e240000000800 */
[----:B0-----:R-:W-:-:S05]  /*0d50*/  IADD3 R19, P0, R2, R19, RZ ;  /* 0x0000001302137210 */ /* 0x001fca0007f1e0ff */
[----:B------:R-:W-:-:S04]  /*0d60*/  IMAD.X R23, RZ, RZ, R3, P0 ;  /* 0x000000ffff177224 */ /* 0x000fc800000e0603 */
[----:B------:R-:W-:-:S04]  /*0d70*/  IMAD.WIDE.U32 R4, R23, R24, RZ ;  /* 0x0000001817047225 */ /* 0x000fc800078e00ff */
[----:B------:R-:W-:-:S04]  /*0d80*/  IMAD.WIDE.U32 R16, P0, R19, R25, R4 ;  /* 0x0000001913107225 */ /* 0x000fc80007800004 */
[----:B------:R-:W-:-:S04]  /*0d90*/  IMAD.WIDE.U32 R4, R19, R24, RZ ;  /* 0x0000001813047225 */ /* 0x000fc800078e00ff */
[----:B------:R-:W-:Y:S01]  /*0da0*/  IMAD.X R19, RZ, RZ, RZ, P0 ;  /* 0x000000ffff137224 */ /* 0x000fe200000e06ff */
[----:B------:R-:W-:Y:S01]  /*0db0*/  IADD3 RZ, P0, R5, R16, RZ ;  /* 0x0000001005ff7210 */ /* 0x000fe20007f1e0ff */
[----:B------:R-:W-:-:S04]  /*0dc0*/  IMAD.MOV.U32 R18, RZ, RZ, R17 ;  /* 0x000000ffff127224 */ /* 0x000fc800078e0011 */
[----:B------:R-:W-:-:S08]  /*0dd0*/  IMAD.WIDE.U32.X R4, R23, R25, R18, P0 ;  /* 0x0000001917047225 */ /* 0x000fd000000e0412 */
.L_x_12:
[--C-:B------:R-:W-:Y:S01]  /*0de0*/  SHF.R.U64 R32, R4, R6, R5.reuse ;  /* 0x0000000604207219 */ /* 0x100fe20000001205 */
[----:B------:R-:W0:Y:S01]  /*0df0*/  LDC.64 R28, c[0x0][0x740] ;  /* 0x0001d000ff1c7b82 */ /* 0x000e220000000a00 */
[----:B------:R-:W-:Y:S01]  /*0e00*/  I2FP.F32.U32 R4, R14 ;  /* 0x0000000e00047245 */ /* 0x000fe20000201000 */
[----:B------:R-:W-:Y:S01]  /*0e10*/  ULDC UR7, c[0x0][0x150] ;  /* 0x0000540000077ab9 */ /* 0x000fe20000000800 */
[----:B------:R-:W-:Y:S02]  /*0e20*/  SHF.R.U32.HI R5, RZ, R6, R5 ;  /* 0x00000006ff057219 */ /* 0x000fe40000011605 */
[----:B------:R-:W-:Y:S01]  /*0e30*/  IADD3 R17, P0, RZ, -R32, RZ ;  /* 0x80000020ff117210 */ /* 0x000fe20007f1e0ff */
[----:B------:R-:W-:Y:S01]  /*0e40*/  FMUL R6, R4, UR7 ;  /* 0x0000000704067c20 */ /* 0x000fe20008400000 */
[----:B------:R-:W-:Y:S01]  /*0e50*/  ULDC UR7, c[0x0][0x154] ;  /* 0x0000550000077ab9 */ /* 0x000fe20000000800 */
[----:B------:R-:W1:Y:S02]  /*0e60*/  LDC R18, c[0x0][0x718] ;  /* 0x0001c600ff127b82 */ /* 0x000e640000000800 */
[----:B------:R-:W-:-:S02]  /*0e70*/  IMAD.X R19, RZ, RZ, ~R5, P0 ;  /* 0x000000ffff137224 */ /* 0x000fc400000e0e05 */
[----:B------:R-:W2:Y:S01]  /*0e80*/  F2I.U32.TRUNC.NTZ R6, R6 ;  /* 0x0000000600067305 */ /* 0x000ea2000020f000 */
[----:B------:R-:W-:-:S03]  /*0e90*/  IMAD.WIDE.U32 R4, R17, R26, R2 ;  /* 0x0000001a11047225 */ /* 0x000fc600078e0002 */
[----:B------:R-:W3:Y:S01]  /*0ea0*/  LDC R15, c[0x0][0x144] ;  /* 0x00005100ff0f7b82 */ /* 0x000ee20000000800 */
[----:B------:R-:W-:-:S04]  /*0eb0*/  IMAD R16, R19, R26, RZ ;  /* 0x0000001a13107224 */ /* 0x000fc800078e02ff */
[----:B------:R-:W-:-:S03]  /*0ec0*/  IMAD R17, R17, R27, R16 ;  /* 0x0000001b11117224 */ /* 0x000fc600078e0210 */
[----:B------:R-:W4:Y:S01]  /*0ed0*/  LDC R22, c[0x0][0x708] ;  /* 0x0001c200ff167b82 */ /* 0x000f220000000800 */
[----:B------:R-:W-:Y:S01]  /*0ee0*/  IMAD.IADD R17, R5, 0x1, R17 ;  /* 0x0000000105117824 */ /* 0x000fe200078e0211 */
[----:B0-----:R-:W-:Y:S01]  /*0ef0*/  ISETP.NE.U32.AND P0, PT, R28, RZ, PT ;  /* 0x000000ff1c00720c */ /* 0x001fe20003f05070 */
[----:B--2---:R-:W-:-:S03]  /*0f00*/  IMAD.MOV R5, RZ, RZ, -R6 ;  /* 0x000000ffff057224 */ /* 0x004fc600078e0a06 */
[----:B------:R-:W-:Y:S02]  /*0f10*/  ISETP.NE.AND.EX P0, PT, R29, RZ, PT, P0 ;  /* 0x000000ff1d00720c */ /* 0x000fe40003f05300 */
[----:B------:R-:W0:Y:S01]  /*0f20*/  LDC R19, c[0x0][0x758] ;  /* 0x0001d600ff137b82 */ /* 0x000e220000000800 */
[-CC-:B-1----:R-:W-:Y:S02]  /*0f30*/  SHF.R.U64 R26, R4, R18.reuse, R17.reuse ;  /* 0x00000012041a7219 */ /* 0x182fe40000001211 */
[----:B------:R-:W-:Y:S02]  /*0f40*/  I2FP.F32.U32 R4, R21 ;  /* 0x0000001500047245 */ /* 0x000fe40000201000 */
[----:B------:R-:W-:Y:S01]  /*0f50*/  SHF.R.U32.HI R17, RZ, R18, R17 ;  /* 0x00000012ff117219 */ /* 0x000fe20000011611 */
[----:B------:R-:W-:Y:S02]  /*0f60*/  IMAD.MOV.U32 R18, RZ, RZ, 0x1 ;  /* 0x00000001ff127424 */ /* 0x000fe400078e00ff */
[----:B------:R-:W1:Y:S01]  /*0f70*/  LDC R24, c[0x0][0x148] ;  /* 0x00005200ff187b82 */ /* 0x000e620000000800 */
[----:B---3--:R-:W-:-:S02]  /*0f80*/  IMAD R6, R15, R5, R14 ;  /* 0x000000050f067224 */ /* 0x008fc400078e020e */
[----:B------:R-:W-:Y:S01]  /*0f90*/  FMUL R5, R4, UR7 ;  /* 0x0000000704057c20 */ /* 0x000fe20008400000 */
[----:B------:R-:W-:-:S04]  /*0fa0*/  IMAD.MOV.U32 R4, RZ, RZ, -0x1 ;  /* 0xffffffffff047424 */ /* 0x000fc800078e00ff */
[----:B------:R-:W2:Y:S01]  /*0fb0*/  LDC R25, c[0x0][0x700] ;  /* 0x0001c000ff197b82 */ /* 0x000ea20000000800 */
[-CC-:B----4-:R-:W-:Y:S02]  /*0fc0*/  SHF.R.U64 R34, R26, R22.reuse, R17.reuse ;  /* 0x000000161a227219 */ /* 0x190fe40000001211 */
[----:B------:R-:W-:Y:S02]  /*0fd0*/  SHF.R.U32.HI R14, RZ, R22, R17 ;  /* 0x00000016ff0e7219 */ /* 0x000fe40000011611 */
[----:B------:R3:W4:Y:S03]  /*0fe0*/  F2I.U32.TRUNC.NTZ R22, R5 ;  /* 0x0000000500167305 */ /* 0x000726000020f000 */
[----:B------:R-:W1:Y:S01]  /*0ff0*/  LDC R27, c[0x0][0x748] ;  /* 0x0001d200ff1b7b82 */ /* 0x000e620000000800 */
[-C--:B0-----:R-:W-:Y:S02]  /*1000*/  SHF.R.U64 R36, R34, R19.reuse, R14 ;  /* 0x0000001322247219 */ /* 0x081fe4000000120e */
[----:B------:R-:W-:-:S02]  /*1010*/  SHF.L.U32 R4, R4, R19, RZ ;  /* 0x0000001304047219 */ /* 0x000fc400000006ff */
[-C--:B------:R-:W-:Y:S02]  /*1020*/  SHF.R.U32.HI R14, RZ, R19.reuse, R14 ;  /* 0x00000013ff0e7219 */ /* 0x080fe4000001160e */
[----:B------:R-:W-:Y:S01]  /*1030*/  SHF.L.U32 R18, R18, R19, RZ ;  /* 0x0000001312127219 */ /* 0x000fe200000006ff */
[----:B------:R-:W0:Y:S01]  /*1040*/  LDC R31, c[0x0][0x738] ;  /* 0x0001ce00ff1f7b82 */ /* 0x000e220000000800 */
[----:B------:R-:W-:Y:S01]  /*1050*/  LOP3.LUT R19, RZ, R4, RZ, 0x33, !PT ;  /* 0x00000004ff137212 */ /* 0x000fe200078e33ff */
[----:B------:R-:W-:Y:S02]  /*1060*/  IMAD.MOV.U32 R4, RZ, RZ, R36 ;  /* 0x000000ffff047224 */ /* 0x000fe400078e0024 */
[----:B---3--:R-:W-:-:S04]  /*1070*/  IMAD.MOV.U32 R5, RZ, RZ, R14 ;  /* 0x000000ffff057224 */ /* 0x008fc800078e000e */
[----:B------:R-:W3:Y:S01]  /*1080*/  LDC R30, c[0x0][0x710] ;  /* 0x0001c400ff1e7b82 */ /* 0x000ee20000000800 */
[----:B----4-:R-:W-:Y:S05]  /*1090*/  @!P0 BRA `(.L_x_13) ;  /* 0x0000000000288947 */ /* 0x010fea0003800000 */
[----:B------:R-:W4:Y:S02]  /*10a0*/  LDC R17, c[0x0][0x74c] ;  /* 0x0001d300ff117b82 */ /* 0x000f240000000800 */
[----:B----4-:R-:W-:-:S05]  /*10b0*/  IADD3 R17, P0, R36, R17, RZ ;  /* 0x0000001124117210 */ /* 0x010fca0007f1e0ff */
        /* <DEDUP_REMOVED lines=8> */
.L_x_13:
[----:B-1----:R-:W-:Y:S01]  /*1140*/  SHF.R.U64 R4, R4, R27, R5 ;  /* 0x0000001b04047219 */ /* 0x002fe20000001205 */
[----:B--2---:R-:W-:Y:S01]  /*1150*/  VIADD R5, R25, 0xffffffff ;  /* 0xffffffff19057836 */ /* 0x004fe20000000000 */
[----:B------:R-:W-:Y:S01]  /*1160*/  LOP3.LUT R19, R34, R19, RZ, 0xc0, !PT ;  /* 0x0000001322137212 */ /* 0x000fe200078ec0ff */
[----:B------:R-:W-:Y:S02]  /*1170*/  IMAD.MOV R22, RZ, RZ, -R22 ;  /* 0x000000ffff167224 */ /* 0x000fe400078e0a16 */
[----:B------:R-:W-:Y:S01]  /*1180*/  IMAD.MOV R14, RZ, RZ, -R4 ;  /* 0x000000ffff0e7224 */ /* 0x000fe200078e0a04 */
[----:B------:R-:W-:Y:S01]  /*1190*/  LOP3.LUT R5, R26, R5, RZ, 0xc0, !PT ;  /* 0x000000051a057212 */ /* 0x000fe200078ec0ff */
[----:B------:R-:W-:Y:S02]  /*11a0*/  IMAD R19, R18, R4, R19 ;  /* 0x0000000412137224 */ /* 0x000fe400078e0213 */
[----:B------:R-:W-:Y:S02]  /*11b0*/  @P3 IMAD R6, R24, R22, R21 ;  /* 0x0000001618063224 */ /* 0x000fe400078e0215 */
[----:B0-----:R-:W-:-:S02]  /*11c0*/  IMAD R4, R14, R31, R36 ;  /* 0x0000001f0e047224 */ /* 0x001fc400078e0224 */
[----:B---3--:R-:W-:Y:S02]  /*11d0*/  IMAD R6, R19, R30, R6 ;  /* 0x0000001e13067224 */ /* 0x008fe400078e0206 */
[----:B------:R-:W-:Y:S02]  /*11e0*/  IMAD R5, R4, R25, R5 ;  /* 0x0000001904057224 */ /* 0x000fe400078e0205 */
[----:B------:R-:W-:-:S03]  /*11f0*/  IMAD.MOV.U32 R16, RZ, RZ, 0x1 ;  /* 0x00000001ff107424 */ /* 0x000fc600078e00ff */
[----:B------:R-:W-:Y:S02]  /*1200*/  SEL R4, R5, R6, !P3 ;  /* 0x0000000605047207 */ /* 0x000fe40005800000 */
[----:B------:R-:W-:Y:S01]  /*1210*/  SEL R6, R6, R5, !P3 ;  /* 0x0000000506067207 */ /* 0x000fe20005800000 */
[----:B------:R-:W-:-:S07]  /*1220*/  IMAD.MOV.U32 R5, RZ, RZ, R32 ;  /* 0x000000ffff057224 */ /* 0x000fce00078e0020 */
.L_x_11:
[----:B------:R-:W-:Y:S05]  /*1230*/  @!P2 BRA `(.L_x_14) ;  /* 0x0000003400f4a947 */ /* 0x000fea0003800000 */
[----:B------:R-:W-:-:S13]  /*1240*/  ISETP.GT.U32.AND P0, PT, R33, 0x1, PT ;  /* 0x000000012100780c */ /* 0x000fda0003f04070 */
[----:B------:R-:W-:Y:S05]  /*1250*/  @P0 EXIT ;  /* 0x000000000000094d */ /* 0x000fea0003800000 */
.L_x_15:
[----:B------:R-:W-:-:S08]  /*1260*/  NOP ;  /* 0x0000000000007918 */ /* 0x000fd00000000000 */
[----:B------:R-:W0:Y:S02]  /*1270*/  USETMAXREG.TRY_ALLOC.CTAPOOL UP0, 0xe8 ;  /* 0x000000e8000079c8 */ /* 0x000e240008000600 */
[----:B0-----:R-:W-:-:S13]  /*1280*/  PLOP3.LUT P0, PT, PT, PT, UP0, 0x80, 0x0 ;  /* 0x000000000000781c */ /* 0x001fda0003f0f008 */
[----:B------:R-:W-:Y:S05]  /*1290*/  @!P0 BRA `(.L_x_15) ;  /* 0xfffffffc00f08947 */ /* 0x000fea000383ffff */
[----:B------:R-:W-:-:S13]  /*12a0*/  LOP3.LUT P0, RZ, R16, 0xff, RZ, 0xc0, !PT ;  /* 0x000000ff10ff7812 */ /* 0x000fda000780c0ff */
[----:B------:R-:W-:Y:S05]  /*12b0*/  @!P0 EXIT ;  /* 0x000000000000894d */ /* 0x000fea0003800000 */
[----:B------:R-:W-:Y:S01]  /*12c0*/  SHF.R.S32.HI R14, RZ, 0x1f, R11 ;  /* 0x0000001fff0e7819 */ /* 0x000fe2000001140b */
[----:B------:R-:W0:Y:S01]  /*12d0*/  S2UR UR8, SR_CgaCtaId ;  /* 0x00000000000879c3 */ /* 0x000e220000008800 */
[----:B------:R-:W-:Y:S01]  /*12e0*/  UMOV UR7, 0x400 ;  /* 0x0000040000077882 */ /* 0x000fe20000000000 */
[----:B------:R-:W-:Y:S01]  /*12f0*/  UIADD3 UR9, UR12, -0x1, URZ ;  /* 0xffffffff0c097890 */ /* 0x000fe2000fffe03f */
[CC--:B------:R-:W-:Y:S01]  /*1300*/  LEA.HI R15, R14.reuse, R11.reuse, RZ, 0x2 ;  /* 0x0000000b0e0f7211 */ /* 0x0c0fe200078f10ff */
[----:B------:R-:W-:Y:S01]  /*1310*/  ULDC UR18, c[0x0][0x284] ;  /* 0x0000a10000127ab9 */ /* 0x000fe20000000800 */
[----:B------:R-:W-:Y:S01]  /*1320*/  LEA.HI R14, R14, R11, RZ, 0x5 ;  /* 0x0000000b0e0e7211 */ /* 0x000fe200078f28ff */
[----:B------:R-:W-:Y:S01]  /*1330*/  UISETP.NE.AND UP0, UPT, UR9, URZ, UPT ;  /* 0x0000003f0900728c */ /* 0x000fe2000bf05270 */
[--C-:B------:R-:W-:Y:S01]  /*1340*/  SHF.R.S32.HI R10, RZ, 0x2, R15.reuse ;  /* 0x00000002ff0a7819 */ /* 0x100fe2000001140f */
[----:B------:R-:W-:Y:S01]  /*1350*/  USHF.L.U32 UR22, UR6, 0x1, URZ ;  /* 0x0000000106167899 */ /* 0x000fe2000800063f */
[----:B------:R-:W-:Y:S01]  /*1360*/  SHF.R.S32.HI R17, RZ, 0x1f, R15 ;  /* 0x0000001fff117819 */ /* 0x000fe2000001140f */
[----:B------:R-:W-:Y:S01]  /*1370*/  USEL UR11, URZ, 0x1, UP0 ;  /* 0x000000013f0b7887 */ /* 0x000fe20008000000 */
[----:B------:R-:W-:-:S02]  /*1380*/  SHF.R.S32.HI R16, RZ, 0x5, R14 ;  /* 0x00000005ff107819 */ /* 0x000fc4000001140e */
[----:B------:R-:W-:Y:S02]  /*1390*/  LEA.HI R17, R17, R10, RZ, 0x3 ;  /* 0x0000000a11117211 */ /* 0x000fe400078f18ff */
[----:B------:R-:W-:Y:S01]  /*13a0*/  LOP3.LUT R14, R15, 0xfffffffc, RZ, 0xc0, !PT ;  /* 0xfffffffc0f0e7812 */ /* 0x000fe200078ec0ff */
[----:B------:R-:W-:Y:S01]  /*13b0*/  IMAD.U32 R65, RZ, RZ, UR11 ;  /* 0x0000000bff417e24 */ /* 0x000fe2000f8e00ff */
[----:B------:R-:W-:Y:S02]  /*13c0*/  LOP3.LUT R17, R17, 0xfffffff8, RZ, 0xc0, !PT ;  /* 0xfffffff811117812 */ /* 0x000fe400078ec0ff */
[----:B------:R-:W-:Y:S01]  /*13d0*/  VIMNMX R15, RZ, UR6, PT ;  /* 0x00000006ff0f7c48 */ /* 0x000fe2000bfe0100 */
[----:B------:R-:W-:Y:S01]  /*13e0*/  IMAD.IADD R14, R11, 0x1, -R14 ;  /* 0x000000010b0e7824 */ /* 0x000fe200078e0a0e */
[----:B------:R-:W-:Y:S01]  /*13f0*/  LOP3.LUT R64, R7, 0x1, RZ, 0xfc, !PT ;  /* 0x0000000107407812 */ /* 0x000fe200078efcff */
[----:B------:R-:W-:Y:S01]  /*1400*/  IMAD.IADD R17, R10, 0x1, -R17 ;  /* 0x000000010a117824 */ /* 0x000fe200078e0a11 */
[----:B------:R-:W-:Y:S01]  /*1410*/  LEA.HI R10, R11, R11, RZ, 0x1 ;  /* 0x0000000b0b0a7211 */ /* 0x000fe200078f08ff */
[----:B0-----:R-:W-:Y:S01]  /*1420*/  ULEA UR7, UR8, UR7, 0x18 ;  /* 0x0000000708077291 */ /* 0x001fe2000f8ec03f */
[----:B------:R-:W-:Y:S01]  /*1430*/  IADD3 R15, -R15, UR6, RZ ;  /* 0x000000060f0f7c10 */ /* 0x000fe2000fffe1ff */
[----:B------:R-:W-:Y:S01]  /*1440*/  USHF.L.U32 UR8, UR9, 0x3, URZ ;  /* 0x0000000309087899 */ /* 0x000fe2000800063f */
[----:B------:R-:W-:Y:S01]  /*1450*/  LOP3.LUT R10, R10, 0x3ffffe, RZ, 0xc0, !PT ;  /* 0x003ffffe0a0a7812 */ /* 0x000fe200078ec0ff */
[----:B------:R-:W-:-:S02]  /*1460*/  UIADD3 UR9, UR7, 0x180, URZ ;  /* 0x0000018007097890 */ /* 0x000fc4000fffe03f */
[----:B------:R-:W-:Y:S02]  /*1470*/  UIADD3 UR10, UR7, 0x12180, URZ ;  /* 0x00012180070a7890 */ /* 0x000fe4000fffe03f */
[----:B------:R-:W-:Y:S01]  /*1480*/  IMAD.IADD R10, R11, 0x1, -R10 ;  /* 0x000000010b0a7824 */ /* 0x000fe200078e0a0a */
[----:B------:R-:W-:Y:S02]  /*1490*/  USHF.R.U32.HI UR9, URZ, 0x4, UR9 ;  /* 0x000000043f097899 */ /* 0x000fe40008011609 */
[----:B------:R-:W-:Y:S01]  /*14a0*/  USHF.R.U32.HI UR10, URZ, 0x4, UR10 ;  /* 0x000000043f0a7899 */ /* 0x000fe2000801160a */
[----:B------:R-:W-:Y:S01]  /*14b0*/  IMAD R10, R16, 0x2, R10 ;  /* 0x00000002100a7824 */ /* 0x000fe200078e020a */
[----:B------:R-:W-:Y:S02]  /*14c0*/  UIADD3 UR23, UR7, 0xa0, URZ ;  /* 0x000000a007177890 */ /* 0x000fe4000fffe03f */
[----:B------:R-:W-:Y:S01]  /*14d0*/  ULOP3.LUT UR8, UR8, 0x8, URZ, 0xc0, !UPT ;  /* 0x0000000808087892 */ /* 0x000fe2000f8ec03f */
[--C-:B------:R-:W-:Y:S01]  /*14e0*/  IMAD R11, R10, 0x8, R17.reuse ;  /* 0x000000080a0b7824 */ /* 0x100fe200078e0211 */
[----:B------:R-:W-:Y:S01]  /*14f0*/  ULOP3.LUT UR9, UR9, 0x3fff, URZ, 0xc0, !UPT ;  /* 0x00003fff09097892 */ /* 0x000fe2000f8ec03f */
[C-C-:B------:R-:W-:Y:S01]  /*1500*/  IMAD R10, R16.reuse, 0x10, R17.reuse ;  /* 0x00000010100a7824 */ /* 0x140fe200078e0211 */
[----:B------:R-:W-:Y:S01]  /*1510*/  ULOP3.LUT UR10, UR10, 0x3fff, URZ, 0xc0, !UPT ;  /* 0x00003fff0a0a7892 */ /* 0x000fe2000f8ec03f */
[----:B------:R-:W-:Y:S01]  /*1520*/  IMAD R17, R16, -0x10, -R17 ;  /* 0xfffffff010117824 */ /* 0x000fe200078e0a11 */
[----:B------:R-:W-:Y:S01]  /*1530*/  ULEA UR12, UR12, UR23, 0x3 ;  /* 0x000000170c0c7291 */ /* 0x000fe2000f8e183f */
[----:B------:R-:W-:Y:S01]  /*1540*/  IMAD.SHL.U32 R16, R11, 0x80, RZ ;  /* 0x000000800b107824 */ /* 0x000fe200078e00ff */
[----:B------:R-:W-:Y:S01]  /*1550*/  SHF.R.S32.HI R11, RZ, 0x1f, R10 ;  /* 0x0000001fff0b7819 */ /* 0x000fe2000001140a */
[----:B------:R-:W-:Y:S01]  /*1560*/  VIADD R17, R17, UR18 ;  /* 0x0000001211117c36 */ /* 0x000fe20008000000 */
[----:B------:R-:W-:-:S02]  /*1570*/  ULOP3.LUT UR24, UR8, 0x8, URZ, 0x3c, !UPT ;  /* 0x0000000808187892 */ /* 0x000fc4000f8e3c3f */
[----:B------:R-:W-:Y:S02]  /*1580*/  ULOP3.LUT UR13, UR8, 0x18, URZ, 0x3c, !UPT ;  /* 0x00000018080d7892 */ /* 0x000fe4000f8e3c3f */
[----:B------:R-:W-:Y:S02]  /*1590*/  ULOP3.LUT UR14, UR9, 0x10000, URZ, 0xfc, !UPT ;  /* 0x00010000090e7892 */ /* 0x000fe4000f8efc3f */
[----:B------:R-:W-:-:S12]  /*15a0*/  ULOP3.LUT UR15, UR10, 0x10000, URZ, 0xfc, !UPT ;  /* 0x000100000a0f7892 */ /* 0x000fd8000f8efc3f */
.L_x_90:
[----:B------:R-:W-:Y:S01]  /*15b0*/  SHF.L.U32 R18, R65, 0x1f, RZ ;  /* 0x0000001f41127819 */ /* 0x000fe200000006ff */
[----:B------:R-:W-:Y:S01]  /*15c0*/  IMAD.MOV.U32 R55, RZ, RZ, RZ ;  /* 0x000000ffff377224 */ /* 0x000fe200078e00ff */
[----:B------:R-:W-:Y:S02]  /*15d0*/  ISETP.GE.AND P1, PT, R15, 0x1, PT ;  /* 0x000000010f00780c */ /* 0x000fe40003f26270 */
[----:B0-----:R-:W0:Y:S02]  /*15e0*/  SYNCS.PHASECHK.TRANS64.TRYWAIT P0, [UR12+-0x8], R18 ;  /* 0xfffff812ff0075a7 */ /* 0x001e24000800014c */
[----:B0-23-5:R-:W-:Y:S09]  /*15f0*/  @!P0 BRA `(.L_x_16) ;  /* 0x0000004400f08947 */ /* 0x02dff20003800000 */
.L_x_117:
[----:B------:R-:W-:Y:S02]  /*1600*/  CS2R R24, SRZ ;  /* 0x0000000000187805 */ /* 0x000fe4000001ff00 */
[----:B------:R-:W-:Y:S02]  /*1610*/  CS2R R26, SRZ ;  /* 0x00000000001a7805 */ /* 0x000fe4000001ff00 */
[----:B------:R-:W-:Y:S02]  /*1620*/  CS2R R28, SRZ ;  /* 0x00000000001c7805 */ /* 0x000fe4000001ff00 */
[----:B------:R-:W-:Y:S02]  /*1630*/  CS2R R30, SRZ ;  /* 0x00000000001e7805 */ /* 0x000fe4000001ff00 */
[----:B------:R-:W-:Y:S02]  /*1640*/  CS2R R32, SRZ ;  /* 0x0000000000207805 */ /* 0x000fe4000001ff00 */
[----:B------:R-:W-:-:S02]  /*1650*/  CS2R R34, SRZ ;  /* 0x0000000000227805 */ /* 0x000fc4000001ff00 */
        /* <DEDUP_REMOVED lines=8> */
[----:B------:R-:W-:Y:S01]  /*16e0*/  CS2R R52, SRZ ;  /* 0x0000000000347805 */ /* 0x000fe2000001ff00 */
[----:B------:R-:W-:Y:S01]  /*16f0*/  IMAD.MOV.U32 R54, RZ, RZ, RZ ;  /* 0x000000ffff367224 */ /* 0x000fe200078e00ff */
[----:B------:R-:W-:Y:S06]  /*1700*/  @!P1 BRA `(.L_x_17) ;  /* 0x0000000400009947 */ /* 0x000fec0003800000 */
[----:B0-----:R-:W-:Y:S01]  /*1710*/  IMAD.MOV.U32 R18, RZ, RZ, R15 ;  /* 0x000000ffff127224 */ /* 0x001fe200078e000f */
[----:B------:R-:W-:Y:S01]  /*1720*/  UPLOP3.LUT UP0, UPT, UPT, UPT, UPT, 0x40, 0x0 ;  /* 0x000000000000789c */ /* 0x000fe20003f0e870 */
[----:B------:R-:W-:Y:S01]  /*1730*/  IMAD.U32 R21, RZ, RZ, UR5 ;  /* 0x00000005ff157e24 */ /* 0x000fe2000f8e00ff */
[----:B------:R-:W-:Y:S01]  /*1740*/  UMOV UR18, UR4 ;  /* 0x0000000400127c82 */ /* 0x000fe20008000000 */
[----:B------:R-:W-:-:S08]  /*1750*/  UMOV UR19, UR4 ;  /* 0x0000000400137c82 */ /* 0x000fd00008000000 */
.L_x_24:
[----:B------:R-:W-:-:S13]  /*1760*/  ISETP.NE.AND P1, PT, R64, 0x3, PT ;  /* 0x000000034000780c */ /* 0x000fda0003f25270 */
[----:B01----:R-:W-:Y:S05]  /*1770*/  @!P1 BRA `(.L_x_18) ;  /* 0x0000000000049947 */ /* 0x003fea0003800000 */
[----:B------:R-:W-:Y:S01]  /*1780*/  BPT.TRAP 0x1 ;  /* 0x000000040000795c */ /* 0x000fe20000300000 */
.L_x_18:
[----:B------:R-:W-:Y:S01]  /*1790*/  ULEA UR8, UR18, UR7, 0x3 ;  /* 0x0000000712087291 */ /* 0x000fe2000f8e183f */
[----:B------:R-:W-:-:S08]  /*17a0*/  SHF.L.U32 R19, R21, 0x1f, RZ ;  /* 0x0000001f15137819 */ /* 0x000fd000000006ff */
[----:B------:R0:W1:Y:S01]  /*17b0*/  SYNCS.PHASECHK.TRANS64.TRYWAIT P0, [UR8], R19 ;  /* 0x00000013ff0075a7 */ /* 0x0000620008000148 */
[----:B------:R-:W-:Y:S05]  /*17c0*/  @!P1 BRA `(.L_x_19) ;  /* 0x0000000000049947 */ /* 0x000fea0003800000 */
[----:B------:R-:W-:Y:S01]  /*17d0*/  BPT.TRAP 0x1 ;  /* 0x000000040000795c */ /* 0x000fe20000300000 */
.L_x_19:
[----:B-1----:R-:W-:Y:S05]  /*17e0*/  @P0 BRA `(.L_x_20) ;  /* 0x0000000000080947 */ /* 0x002fea0003800000 */
[----:B------:R-:W1:Y:S02]  /*17f0*/  SYNCS.PHASECHK.TRANS64.TRYWAIT P0, [UR8], R19 ;  /* 0x00000013ff0075a7 */ /* 0x000e640008000148 */
[----:B-1----:R-:W-:Y:S05]  /*1800*/  @!P0 BRA `(.L_x_21) ;  /* 0x0000004400848947 */ /* 0x002fea0003800000 */
.L_x_20:
[----:B------:R-:W-:Y:S02]  /*1810*/  USHF.L.U32 UR8, UR18, 0xa, URZ ;  /* 0x0000000a12087899 */ /* 0x000fe4000800063f */
[----:B------:R-:W-:Y:S02]  /*1820*/  ULEA UR20, UR18, UR14, 0x9 ;  /* 0x0000000e12147291 */ /* 0x000fe4000f8e483f */
[----:B------:R-:W-:Y:S02]  /*1830*/  UIADD3 UR21, UR8, UR15, URZ ;  /* 0x0000000f08157290 */ /* 0x000fe4000fffe03f */
[----:B------:R-:W-:Y:S01]  /*1840*/  LEA.HI.SX32 R56, R16, UR8, 0x1d ;  /* 0x0000000810387c11 */ /* 0x000fe2000f8feaff */
[----:B------:R-:W-:Y:S01]  /*1850*/  UMOV UR9, 0x40000040 ;  /* 0x4000004000097882 */ /* 0x000fe20000000000 */
[----:B------:R-:W-:Y:S01]  /*1860*/  UMOV UR11, 0x40000040 ;  /* 0x40000040000b7882 */ /* 0x000fe20000000000 */
[----:B------:R-:W-:Y:S02]  /*1870*/  UMOV UR8, UR20 ;  /* 0x0000001400087c82 */ /* 0x000fe40008000000 */
[----:B------:R-:W-:Y:S01]  /*1880*/  UMOV UR10, UR21 ;  /* 0x00000015000a7c82 */ /* 0x000fe20008000000 */
[----:B------:R-:W2:Y:S02]  /*1890*/  LDS.128 R56, [R56+UR7+0x36180] ;  /* 0x0361800738387984 */ /* 0x000ea40008000c00 */
[----:B--2---:R-:W-:-:S06]  /*18a0*/  WARPGROUP.ARRIVE ;  /* 0x00000000000079c5 */ /* 0x004fcc0000000000 */
[----:B------:R-:W-:Y:S01]  /*18b0*/  HGMMA.SP.64x64x32.F32 R24, gdesc[UR8], R24, UP0, R56, 0x0 ;  /* 0x08e03800081879f0 */ /* 0x000fe2000bf00a18 */
[----:B------:R-:W-:Y:S02]  /*18c0*/  UIADD3 UR8, UR20, 0x2, URZ ;  /* 0x0000000214087890 */ /* 0x000fe4000fffe03f */
[----:B------:R-:W-:Y:S01]  /*18d0*/  UIADD3 UR10, UR21, 0x4, URZ ;  /* 0x00000004150a7890 */ /* 0x000fe2000fffe03f */
[----:B------:R-:W-:Y:S01]  /*18e0*/  UMOV UR9, 0x40000040 ;  /* 0x4000004000097882 */ /* 0x000fe20000000000 */
[----:B------:R-:W-:-:S07]  /*18f0*/  UMOV UR11, 0x40000040 ;  /* 0x40000040000b7882 */ /* 0x000fce0000000000 */
[----:B------:R-:W-:Y:S01]  /*1900*/  HGMMA.SP.64x64x32.F32 R24, gdesc[UR8], R24, R57, 0x0 ;  /* 0x08e03900081879f0 */ /* 0x000fe20008700a18 */
        /* <DEDUP_REMOVED lines=9> */
[----:B------:R-:W-:Y:S03]  /*19a0*/  HGMMA.SP.64x64x32.F32 R24, gdesc[UR8], R24, R59, 0x0, gsb0 ;  /* 0x08e03b00081879f0 */ /* 0x000fe60008000a18 */
[----:B------:R-:W-:Y:S02]  /*19b0*/  WARPGROUP.DEPBAR.LE gsb0, 0x0 ;  /* 0x00008000000079c5 */ /* 0x000fe40000010000 */
[----:B------:R-:W-:Y:S05]  /*19c0*/  @!P1 BRA `(.L_x_22) ;  /* 0x0000000000049947 */ /* 0x000fea0003800000 */
[----:B------:R-:W-:Y:S01]  /*19d0*/  BPT.TRAP 0x1 ;  /* 0x000000040000795c */ /* 0x000fe20000300000 */
.L_x_22:
[----:B------:R-:W-:Y:S01]  /*19e0*/  ULEA UR8, UR19, UR7, 0x3 ;  /* 0x0000000713087291 */ /* 0x000fe2000f8e183f */
[----:B------:R-:W-:-:S03]  /*19f0*/  ISETP.GT.U32.AND P0, PT, R7, 0x1, PT ;  /* 0x000000010700780c */ /* 0x000fc60003f04070 */
[----:B------:R-:W-:-:S04]  /*1a00*/  UIADD3 UR8, UR8, 0x48, URZ ;  /* 0x0000004808087890 */ /* 0x000fc8000fffe03f */
[----:B------:R-:W-:-:S09]  /*1a10*/  UPRMT UR8, URZ, 0x654, UR8 ;  /* 0x000006543f087896 */ /* 0x000fd20008000008 */
[----:B------:R-:W-:Y:S01]  /*1a20*/  SYNCS.ARRIVE.TRANS64.RED.A1T0 RZ, [UR8], RZ ;  /* 0x000000ffffff79a7 */ /* 0x000fe20008100408 */
[----:B------:R-:W-:Y:S05]  /*1a30*/  @P0 BRA `(.L_x_23) ;  /* 0x0000000000040947 */ /* 0x000fea0003800000 */
[----:B------:R-:W-:Y:S01]  /*1a40*/  BPT.TRAP 0x1 ;  /* 0x000000040000795c */ /* 0x000fe20000300000 */
.L_x_23:
[----:B------:R-:W-:Y:S01]  /*1a50*/  UIADD3 UR18, UR18, 0x1, URZ ;  /* 0x0000000112127890 */ /* 0x000fe2000fffe03f */
[C---:B------:R-:W-:Y:S01]  /*1a60*/  ISETP.GT.AND P0, PT, R18.reuse, 0x1, PT ;  /* 0x000000011200780c */ /* 0x040fe20003f04270 */
[----:B------:R-:W-:Y:S01]  /*1a70*/  UIADD3 UR19, UR19, 0x1, URZ ;  /* 0x0000000113137890 */ /* 0x000fe2000fffe03f */
[----:B------:R-:W-:Y:S01]  /*1a80*/  VIADD R18, R18, 0xffffffff ;  /* 0xffffffff12127836 */ /* 0x000fe20000000000 */
[----:B------:R-:W-:Y:S02]  /*1a90*/  UISETP.NE.AND UP0, UPT, UR18, 0x9, UPT ;  /* 0x000000091200788c */ /* 0x000fe4000bf05270 */
[----:B------:R-:W-:Y:S02]  /*1aa0*/  UISETP.NE.AND UP1, UPT, UR19, 0x9, UPT ;  /* 0x000000091300788c */ /* 0x000fe4000bf25270 */
[----:B------:R-:W-:Y:S02]  /*1ab0*/  USEL UR8, URZ, 0x1, UP0 ;  /* 0x000000013f087887 */ /* 0x000fe40008000000 */
[----:B------:R-:W-:-:S02]  /*1ac0*/  USEL UR18, UR18, URZ, UP0 ;  /* 0x0000003f12127287 */ /* 0x000fc40008000000 */
[----:B------:R-:W-:Y:S02]  /*1ad0*/  USEL UR19, UR19, URZ, UP1 ;  /* 0x0000003f13137287 */ /* 0x000fe40008800000 */
[----:B------:R-:W-:Y:S01]  /*1ae0*/  UPLOP3.LUT UP0, UPT, UPT, UPT, UPT, 0x80, 0x0 ;  /* 0x000000000000789c */ /* 0x000fe20003f0f070 */
[----:B------:R-:W-:Y:S01]  /*1af0*/  LOP3.LUT R21, R21, UR8, RZ, 0x3c, !PT ;  /* 0x0000000815157c12 */ /* 0x000fe2000f8e3cff */
[----:B------:R-:W-:Y:S09]  /*1b00*/  @P0 BRA `(.L_x_24) ;  /* 0xfffffffc00140947 */ /* 0x000ff2000383ffff */
.L_x_17:
[----:B01----:R-:W-:Y:S01]  /*1b10*/  IMAD.U32 R19, RZ, RZ, UR24 ;  /* 0x00000018ff137e24 */ /* 0x003fe2000f8e00ff */
[----:B------:R-:W-:Y:S01]  /*1b20*/  SHF.L.U32 R18, R65, 0x1f, RZ ;  /* 0x0000001f41127819 */ /* 0x000fe200000006ff */
[----:B------:R-:W-:Y:S01]  /*1b30*/  UIADD3 UR4, UR4, UR22, URZ ;  /* 0x0000001604047290 */ /* 0x000fe2000fffe03f */
[----:B------:R-:W0:Y:S01]  /*1b40*/  LDC R22, c[0x0][0x288] ;  /* 0x0000a200ff167b82 */ /* 0x000e220000000800 */
[----:B------:R-:W-:Y:S01]  /*1b50*/  UISETP.GE.U32.AND UP1, UPT, UR22, 0x9, UPT ;  /* 0x000000091600788c */ /* 0x000fe2000bf26070 */
[----:B------:R-:W-:Y:S01]  /*1b60*/  SHF.R.S32.HI R56, RZ, 0x1f, R5 ;  /* 0x0000001fff387819 */ /* 0x000fe20000011405 */
[----:B------:R-:W-:Y:S02]  /*1b70*/  UISETP.GT.U32.AND UP0, UPT, UR4, 0x8, UPT ;  /* 0x000000080400788c */ /* 0x000fe4000bf04070 */
[----:B------:R-:W-:Y:S02]  /*1b80*/  UIMAD.WIDE.U32 UR8, UR4, 0x38e38e39, URZ ;  /* 0x38e38e39040878a5 */ /* 0x000fe4000f8e003f */
[----:B------:R-:W-:Y:S01]  /*1b90*/  UISETP.LT.U32.AND UP0, UPT, UR22, 0x9, UP0 ;  /* 0x000000091600788c */ /* 0x000fe20008701070 */
[----:B------:R1:W-:Y:S01]  /*1ba0*/  SYNCS.ARRIVE.TRANS64.A1T0 RZ, [R19+UR23], RZ ;  /* 0x000000ff13ff79a7 */ /* 0x0003e20008100017 */
[----:B------:R-:W-:-:S02]  /*1bb0*/  WARPGROUP.DEPBAR.LE gsb0, 0x0 ;  /* 0x00008000000079c5 */ /* 0x000fc40000010000 */
[----:B------:R-:W-:Y:S02]  /*1bc0*/  USEL UR10, URZ, 0x1, !UP0 ;  /* 0x000000013f0a7887 */ /* 0x000fe4000c000000 */
[----:B------:R-:W-:Y:S02]  /*1bd0*/  USHF.R.U32.HI UR8, URZ, 0x1, UR9 ;  /* 0x000000013f087899 */ /* 0x000fe40008011609 */
[----:B------:R-:W-:Y:S01]  /*1be0*/  ULOP3.LUT UR5, UR5, UR10, URZ, 0x3c, !UPT ;  /* 0x0000000a05057292 */ /* 0x000fe2000f8e3c3f */
[----:B------:R-:W2:Y:S01]  /*1bf0*/  SYNCS.PHASECHK.TRANS64.TRYWAIT P0, [UR12+0x8], R18 ;  /* 0x00000812ff0075a7 */ /* 0x000ea2000800014c */
[----:B------:R-:W-:Y:S02]  /*1c00*/  UIMAD UR4, UR8, -0x9, UR4 ;  /* 0xfffffff7080478a4 */ /* 0x000fe4000f8e0204 */
[----:B------:R-:W-:Y:S01]  /*1c10*/  @UP1 ULOP3.LUT UR5, UR5, 0x1, UR8, 0x78, !UPT ;  /* 0x0000000105051892 */ /* 0x000fe2000f8e7808 */
[----:B012---:R-:W-:Y:S11]  /*1c20*/  @!P0 BRA `(.L_x_25) ;  /* 0x0000004000948947 */ /* 0x007ff60003800000 */
.L_x_118:
[----:B------:R-:W-:Y:S01]  /*1c30*/  ULDC.64 UR8, c[0x0][0x6d0] ;  /* 0x0001b40000087ab9 */ /* 0x000fe20000000a00 */
[----:B------:R-:W-:Y:S02]  /*1c40*/  IMAD.SHL.U32 R60, R6, 0x40, RZ ;  /* 0x00000040063c7824 */ /* 0x000fe400078e00ff */
[----:B0-----:R-:W-:Y:S02]  /*1c50*/  IMAD R18, R56, UR8, RZ ;  /* 0x0000000838127c24 */ /* 0x001fe4000f8e02ff */
[C---:B------:R-:W-:Y:S01]  /*1c60*/  IMAD.WIDE.U32 R20, R5.reuse, UR8, R10 ;  /* 0x0000000805147c25 */ /* 0x040fe2000f8e000a */
[----:B------:R-:W-:Y:S01]  /*1c70*/  ULDC UR8, c[0x0][0x284] ;  /* 0x0000a10000087ab9 */ /* 0x000fe20000000800 */
[----:B------:R-:W-:Y:S02]  /*1c80*/  SHF.R.S32.HI R61, RZ, 0x1f, R60 ;  /* 0x0000001fff3d7819 */ /* 0x000fe4000001143c */
[----:B------:R-:W-:Y:S01]  /*1c90*/  IMAD.SHL.U32 R23, R4, 0x40, RZ ;  /* 0x0000004004177824 */ /* 0x000fe200078e00ff */
[C---:B------:R-:W-:Y:S01]  /*1ca0*/  ISETP.GE.AND P0, PT, R60.reuse, UR8, PT ;  /* 0x000000083c007c0c */ /* 0x040fe2000bf06270 */
[----:B------:R-:W-:Y:S01]  /*1cb0*/  IMAD R57, R5, UR9, R18 ;  /* 0x0000000905397c24 */ /* 0x000fe2000f8e0212 */
[----:B------:R-:W-:Y:S01]  /*1cc0*/  IADD3 R20, P1, R60, R20, RZ ;  /* 0x000000143c147210 */ /* 0x000fe20007f3e0ff */
[----:B------:R-:W-:Y:S01]  /*1cd0*/  IMAD.WIDE R18, R14, 0x2, RZ ;  /* 0x000000020e127825 */ /* 0x000fe200078e02ff */
[----:B------:R-:W-:-:S02]  /*1ce0*/  ISETP.GE.OR P0, PT, R23, R22, P0 ;  /* 0x000000161700720c */ /* 0x000fc40000706670 */
[----:B------:R-:W-:Y:S01]  /*1cf0*/  IADD3.X R21, R61, R21, R57, P1, !PT ;  /* 0x000000153d157210 */ /* 0x000fe20000ffe439 */
[----:B------:R-:W-:Y:S02]  /*1d00*/  IMAD R6, R14, -0x2, R22 ;  /* 0xfffffffe0e067824 */ /* 0x000fe400078e0216 */
[----:B------:R-:W-:-:S04]  /*1d10*/  IMAD.WIDE R62, R4, 0x40, R18 ;  /* 0x00000040043e7825 */ /* 0x000fc800078e0212 */
[----:B------:R-:W-:-:S04]  /*1d20*/  IMAD.IADD R4, R6, 0x1, -R23 ;  /* 0x0000000106047824 */ /* 0x000fc800078e0a17 */
[----:B------:R-:W-:Y:S05]  /*1d30*/  @P0 BRA `(.L_x_26) ;  /* 0x0000002400940947 */ /* 0x000fea0003800000 */
[----:B------:R-:W0:Y:S01]  /*1d40*/  LDC.64 R72, c[0x0][0x6c8] ;  /* 0x0001b200ff487b82 */ /* 0x000e220000000a00 */
[----:B-----5:R-:W-:Y:S01]  /*1d50*/  FSETP.NEU.AND P0, PT, R13, RZ, PT ;  /* 0x000000ff0d00720b */ /* 0x020fe20003f0d000 */
[----:B------:R-:W-:Y:S01]  /*1d60*/  IMAD.IADD R66, R17, 0x1, -R60 ;  /* 0x0000000111427824 */ /* 0x000fe200078e0a3c */
[----:B------:R-:W-:Y:S01]  /*1d70*/  ISETP.GT.AND P1, PT, R4, RZ, PT ;  /* 0x000000ff0400720c */ /* 0x000fe20003f24270 */
[----:B------:R-:W-:Y:S03]  /*1d80*/  BSSY B0, `(.L_x_26) ;  /* 0x0000260000007945 */ /* 0x000fe60003800000 */
[----:B------:R-:W-:Y:S01]  /*1d90*/  ISETP.GT.AND P5, PT, R66, RZ, P1 ;  /* 0x000000ff4200720c */ /* 0x000fe20000fa4270 */
[-C--:B0-----:R-:W-:Y:S02]  /*1da0*/  IMAD R6, R63, R72.reuse, RZ ;  /* 0x000000483f067224 */ /* 0x081fe400078e02ff */
[----:B------:R-:W-:-:S04]  /*1db0*/  IMAD.WIDE.U32 R68, R62, R72, R20 ;  /* 0x000000483e447225 */ /* 0x000fc800078e0014 */
[----:B------:R-:W-:-:S04]  /*1dc0*/  IMAD R19, R62, R73, R6 ;  /* 0x000000493e137224 */ /* 0x000fc800078e0206 */
[----:B------:R-:W-:Y:S01]  /*1dd0*/  IMAD.IADD R57, R69, 0x1, R19 ;  /* 0x0000000145397824 */ /* 0x000fe200078e0213 */
[----:B------:R-:W-:Y:S06]  /*1de0*/  @!P0 BRA `(.L_x_27) ;  /* 0x0000001800a88947 */ /* 0x000fec0003800000 */
[----:B------:R-:W-:Y:S01]  /*1df0*/  ULDC.64 UR8, c[0x0][0x6b8] ;  /* 0x0001ae0000087ab9 */ /* 0x000fe20000000a00 */
[----:B------:R-:W-:Y:S01]  /*1e00*/  ULDC.64 UR18, c[0x0][0x6b0] ;  /* 0x0001ac0000127ab9 */ /* 0x000fe20000000a00 */
[----:B------:R-:W-:Y:S01]  /*1e10*/  IMAD.WIDE.U32 R18, R5, UR8, R10 ;  /* 0x0000000805127c25 */ /* 0x000fe2000f8e000a */
[----:B------:R-:W-:Y:S01]  /*1e20*/  ULDC.64 UR20, c[0x0][0x6a8] ;  /* 0x0001aa0000147ab9 */ /* 0x000fe20000000a00 */
[----:B------:R-:W0:Y:S01]  /*1e30*/  LDC.64 R58, c[0x0][0x6b0] ;  /* 0x0001ac00ff3a7b82 */ /* 0x000e220000000a00 */
[----:B------:R-:W-:Y:S01]  /*1e40*/  ULDC.64 UR10, c[0x0][0x6c0] ;  /* 0x0001b000000a7ab9 */ /* 0x000fe20000000a00 */
[----:B------:R-:W-:Y:S01]  /*1e50*/  IMAD R6, R56, UR8, RZ ;  /* 0x0000000838067c24 */ /* 0x000fe2000f8e02ff */
[----:B------:R-:W-:Y:S01]  /*1e60*/  IADD3 R20, P0, R60, R18, RZ ;  /* 0x000000123c147210 */ /* 0x000fe20007f1e0ff */
[----:B------:R-:W-:Y:S02]  /*1e70*/  IMAD R23, R63, UR18, RZ ;  /* 0x000000123f177c24 */ /* 0x000fe4000f8e02ff */
[----:B------:R-:W-:-:S02]  /*1e80*/  IMAD R67, R5, UR9, R6 ;  /* 0x0000000905437c24 */ /* 0x000fc4000f8e0206 */
[----:B------:R-:W-:-:S03]  /*1e90*/  IMAD R71, R62, UR19, R23 ;  /* 0x000000133e477c24 */ /* 0x000fc6000f8e0217 */
[----:B------:R-:W-:-:S03]  /*1ea0*/  IADD3.X R21, R61, R19, R67, P0, !PT ;  /* 0x000000133d157210 */ /* 0x000fc600007fe443 */
[----:B------:R-:W-:-:S04]  /*1eb0*/  IMAD.WIDE.U32 R18, R62, UR18, R20 ;  /* 0x000000123e127c25 */ /* 0x000fc8000f8e0014 */
[----:B------:R-:W-:Y:S01]  /*1ec0*/  IMAD.IADD R19, R19, 0x1, R71 ;  /* 0x0000000113137824 */ /* 0x000fe200078e0247 */
[----:B------:R-:W-:-:S04]  /*1ed0*/  LEA R22, P0, R18, UR20, 0x2 ;  /* 0x0000001412167c11 */ /* 0x000fc8000f8010ff */
[----:B------:R-:W-:-:S05]  /*1ee0*/  LEA.HI.X R23, R18, UR21, R19, 0x2, P0 ;  /* 0x0000001512177c11 */ /* 0x000fca00080f1413 */
[----:B------:R-:W2:Y:S01]  /*1ef0*/  @P5 LDG.E.LTC128B R6, desc[UR16][R22.64] ;  /* 0x0000001016065981 */ /* 0x000ea2000c1e1920 */
[----:B------:R-:W-:Y:S01]  /*1f00*/  IMAD.WIDE.U32 R18, R62, UR18, R60 ;  /* 0x000000123e127c25 */ /* 0x000fe2000f8e003c */
[----:B------:R-:W-:Y:S01]  /*1f10*/  LEA R56, P0, R68, UR10, 0x2 ;  /* 0x0000000a44387c11 */ /* 0x000fe2000f8010ff */
[----:B------:R-:W-:Y:S01]  /*1f20*/  BSSY B1, `(.L_x_28) ;  /* 0x0000016000017945 */ /* 0x000fe20003800000 */
[----:B------:R-:W-:Y:S02]  /*1f30*/  IADD3 R18, P2, R10, R18, RZ ;  /* 0x000000120a127210 */ /* 0x000fe40007f5e0ff */
[----:B------:R-:W-:Y:S01]  /*1f40*/  LEA.HI.X R57, R68, UR11, R57, 0x2, P0 ;  /* 0x0000000b44397c11 */ /* 0x000fe200080f1439 */
[----:B0-----:R-:W-:Y:S01]  /*1f50*/  IMAD.WIDE.U32 R68, R62, UR18, R58 ;  /* 0x000000123e447c25 */ /* 0x001fe2000f8e003a */
[----:B------:R-:W-:Y:S02]  /*1f60*/  ISETP.GT.AND P0, PT, R4, 0x1, PT ;  /* 0x000000010400780c */ /* 0x000fe40003f04270 */
[----:B------:R-:W-:Y:S01]  /*1f70*/  IADD3.X R19, R11, R71, R19, P2, !PT ;  /* 0x000000470b137210 */ /* 0x000fe200017fe413 */
[----:B------:R-:W-:Y:S01]  /*1f80*/  IMAD.IADD R71, R71, 0x1, R69 ;  /* 0x0000000147477824 */ /* 0x000fe200078e0245 */
[----:B------:R-:W-:-:S02]  /*1f90*/  ISETP.GT.AND P2, PT, R66, RZ, P0 ;  /* 0x000000ff4200720c */ /* 0x000fc40000744270 */
[----:B------:R-:W-:Y:S01]  /*1fa0*/  LEA R58, P4, R72, R56, 0x2 ;  /* 0x00000038483a7211 */ /* 0x000fe200078810ff */
[----:B------:R-:W-:-:S04]  /*1fb0*/  IMAD.WIDE.U32 R18, R5, UR8, R18 ;  /* 0x0000000805127c25 */ /* 0x000fc8000f8e0012 */
[----:B------:R-:W-:Y:S02]  /*1fc0*/  IMAD.IADD R19, R67, 0x1, R19 ;  /* 0x0000000143137824 */ /* 0x000fe400078e0213 */
[----:B--2---:R-:W-:-:S04]  /*1fd0*/  FMUL R63, R6, R13 ;  /* 0x0000000d063f7220 */ /* 0x004fc80000400000 */
[----:B------:R-:W-:Y:S01]  /*1fe0*/  FFMA R75, R24, R12, R63 ;  /* 0x0000000c184b7223 */ /* 0x000fe2000000003f */
[----:B------:R-:W-:-:S04]  /*1ff0*/  IADD3 R24, P6, R20, R68, RZ ;  /* 0x0000004414187210 */ /* 0x000fc80007fde0ff */
[----:B------:R0:W-:Y:S01]  /*2000*/  @P5 STG.E desc[UR16][R56.64], R75 ;  /* 0x0000004b38005986 */ /* 0x0001e2000c101910 */
[----:B------:R-:W-:Y:S01]  /*2010*/  IMAD.X R21, R71, 0x1, R21, P6 ;  /* 0x0000000147157824 */ /* 0x000fe200030e0615 */
[----:B------:R-:W-:Y:S02]  /*2020*/  LEA R62, P6, R18, UR20, 0x2 ;  /* 0x00000014123e7c11 */ /* 0x000fe4000f8c10ff */
[----:B------:R-:W-:Y:S02]  /*2030*/  LEA R20, P5, R24, UR20, 0x2 ;  /* 0x0000001418147c11 */ /* 0x000fe4000f8a10ff */
[----:B------:R-:W-:Y:S02]  /*2040*/  LEA.HI.X R63, R18, UR21, R19, 0x2, P6 ;  /* 0x00000015123f7c11 */ /* 0x000fe4000b0f1413 */
[----:B------:R-:W-:Y:S01]  /*2050*/  LEA.HI.X R21, R24, UR21, R21, 0x2, P5 ;  /* 0x0000001518157c11 */ /* 0x000fe2000a8f1415 */
[----:B------:R-:W-:Y:S08]  /*2060*/  @!P2 BRA `(.L_x_29) ;  /* 0x000000000004a947 */ /* 0x000ff00003800000 */
[----:B------:R1:W5:Y:S02]  /*2070*/  LDG.E.LTC128B R6, desc[UR16][R20.64] ;  /* 0x0000001014067981 */ /* 0x000364000c1e1920 */
.L_x_29:
[----:B------:R-:W-:Y:S05]  /*2080*/  BSYNC B1 ;  /* 0x0000000000017941 */ /* 0x000fea0003800000 */
.L_x_28:
[----:B-----5:R-:W-:Y:S01]  /*2090*/  FMUL R24, R6, R13 ;  /* 0x0000000d06187220 */ /* 0x020fe20000400000 */
[----:B------:R-:W-:Y:S01]  /*20a0*/  LEA.HI.X R59, R72, R57, R73, 0x2, P4 ;  /* 0x00000039483b7211 */ /* 0x000fe200020f1449 */
[----:B------:R-:W-:Y:S01]  /*20b0*/  BSSY B1, `(.L_x_30) ;  /* 0x0000008000017945 */ /* 0x000fe20003800000 */
[----:B------:R-:W-:Y:S01]  /*20c0*/  ISETP.GT.AND P1, PT, R66, 0x8, P1 ;  /* 0x000000084200780c */ /* 0x000fe20000f24270 */
[----:B------:R-:W-:Y:S01]  /*20d0*/  FFMA R25, R25, R12, R24 ;  /* 0x0000000c19197223 */ /* 0x000fe20000000018 */
[----:B------:R-:W-:-:S04]  /*20e0*/  IADD3 R18, P5, P6, R10, R68, R60 ;  /* 0x000000440a127210 */ /* 0x000fc80007ebe03c */
[----:B------:R2:W-:Y:S01]  /*20f0*/  @P2 STG.E desc[UR16][R58.64], R25 ;  /* 0x000000193a002986 */ /* 0x0005e2000c101910 */
[----:B------:R-:W-:-:S06]  /*2100*/  IADD3.X R19, R11, R71, R61, P5, P6 ;  /* 0x000000470b137210 */ /* 0x000fcc0002fec43d */
[----:B------:R-:W-:Y:S05]  /*2110*/  @!P1 BRA `(.L_x_31) ;  /* 0x0000000000049947 */ /* 0x000fea0003800000 */
[----:B------:R3:W5:Y:S02]  /*2120*/  LDG.E.LTC128B R6, desc[UR16][R62.64+0x20] ;  /* 0x000020103e067981 */ /* 0x000764000c1e1920 */
.L_x_31:
[----:B------:R-:W-:Y:S05]  /*2130*/  BSYNC B1 ;  /* 0x0000000000017941 */ /* 0x000fea0003800000 */
.L_x_30:
[----:B------:R-:W-:-:S04]  /*2140*/  IMAD.WIDE.U32 R18, R5, UR8, R18 ;  /* 0x0000000805127c25 */ /* 0x000fc8000f8e0012 */
[----:B--2--5:R-:W-:Y:S01]  /*2150*/  FMUL R25, R6, R13 ;  /* 0x0000000d06197220 */ /* 0x024fe20000400000 */
[----:B------:R-:W-:Y:S01]  /*2160*/  ISETP.GT.AND P0, PT, R66, 0x8, P0 ;  /* 0x000000084200780c */ /* 0x000fe20000704270 */
[----:B------:R-:W-:Y:S01]  /*2170*/  USHF.L.U64.HI UR11, UR18, 0x5, UR19 ;  /* 0x00000005120b7899 */ /* 0x000fe20008010213 */
[----:B------:R-:W-:Y:S01]  /*2180*/  IMAD.IADD R5, R67, 0x1, R19 ;  /* 0x0000000143057824 */ /* 0x000fe200078e0213 */
[----:B------:R-:W-:Y:S01]  /*2190*/  LEA R24, P5, R18, UR20, 0x2 ;  /* 0x0000001412187c11 */ /* 0x000fe2000f8a10ff */
[----:B------:R-:W-:Y:S01]  /*21a0*/  FFMA R61, R26, R12, R25 ;  /* 0x0000000c1a3d7223 */ /* 0x000fe20000000019 */
[----:B------:R-:W-:Y:S01]  /*21b0*/  @P1 IMAD.MOV.U32 R19, RZ, RZ, R57 ;  /* 0x000000ffff131224 */ /* 0x000fe200078e0039 */
[----:B------:R-:W-:Y:S01]  /*21c0*/  ISETP.GT.AND P2, PT, R4, 0x8, PT ;  /* 0x000000080400780c */ /* 0x000fe20003f44270 */
[----:B------:R-:W-:Y:S01]  /*21d0*/  USHF.L.U32 UR10, UR18, 0x5, URZ ;  /* 0x00000005120a7899 */ /* 0x000fe2000800063f */
[----:B------:R-:W-:Y:S01]  /*21e0*/  LEA.HI.X R25, R18, UR21, R5, 0x2, P5 ;  /* 0x0000001512197c11 */ /* 0x000fe2000a8f1405 */
[----:B------:R-:W-:Y:S01]  /*21f0*/  @P1 IMAD.MOV.U32 R18, RZ, RZ, R56 ;  /* 0x000000ffff121224 */ /* 0x000fe200078e0038 */
[----:B------:R-:W-:Y:S01]  /*2200*/  BSSY B1, `(.L_x_32) ;  /* 0x0000005000017945 */ /* 0x000fe20003800000 */
[----:B------:R-:W-:-:S03]  /*2210*/  ISETP.GT.AND P4, PT, R66, RZ, P2 ;  /* 0x000000ff4200720c */ /* 0x000fc60001784270 */
[----:B------:R2:W-:Y:S01]  /*2220*/  @P1 STG.E desc[UR16][R18.64+0x20], R61 ;  /* 0x0000203d12001986 */ /* 0x0005e2000c101910 */
[----:B------:R-:W-:Y:S09]  /*2230*/  @!P0 BRA `(.L_x_33) ;  /* 0x0000000000048947 */ /* 0x000ff20003800000 */
[----:B------:R4:W5:Y:S02]  /*2240*/  LDG.E.LTC128B R6, desc[UR16][R24.64+0x20] ;  /* 0x0000201018067981 */ /* 0x000964000c1e1920 */
.L_x_33:
[----:B------:R-:W-:Y:S05]  /*2250*/  BSYNC B1 ;  /* 0x0000000000017941 */ /* 0x000fea0003800000 */
.L_x_32:
[----:B--2--5:R-:W-:Y:S01]  /*2260*/  FMUL R18, R6, R13 ;  /* 0x0000000d06127220 */ /* 0x024fe20000400000 */
[----:B----4-:R-:W-:-:S03]  /*2270*/  IADD3 R24, P1, R22, UR10, RZ ;  /* 0x0000000a16187c10 */ /* 0x010fc6000ff3e0ff */
[----:B---3--:R-:W-:Y:S01]  /*2280*/  FFMA R63, R27, R12, R18 ;  /* 0x0000000c1b3f7223 */ /* 0x008fe20000000012 */
[----:B------:R-:W-:Y:S01]  /*2290*/  IMAD.MOV.U32 R18, RZ, RZ, R6 ;  /* 0x000000ffff127224 */ /* 0x000fe200078e0006 */
[----:B------:R-:W-:-:S03]  /*22a0*/  IADD3.X R25, R23, UR11, RZ, P1, !PT ;  /* 0x0000000b17197c10 */ /* 0x000fc60008ffe4ff */
[----:B------:R2:W-:Y:S04]  /*22b0*/  @P0 STG.E desc[UR16][R58.64+0x20], R63 ;  /* 0x0000203f3a000986 */ /* 0x0005e8000c101910 */
[----:B------:R-:W3:Y:S01]  /*22c0*/  @P4 LDG.E.LTC128B R18, desc[UR16][R24.64] ;  /* 0x0000001018124981 */ /* 0x000ee2000c1e1920 */
[C---:B------:R-:W-:Y:S01]  /*22d0*/  IMAD.SHL.U32 R19, R72.reuse, 0x20, RZ ;  /* 0x0000002048137824 */ /* 0x040fe200078e00ff */
[----:B------:R-:W-:Y:S01]  /*22e0*/  SHF.L.U64.HI R6, R72, 0x5, R73 ;  /* 0x0000000548067819 */ /* 0x000fe20000010249 */
[----:B------:R-:W-:Y:S01]  /*22f0*/  BSSY B1, `(.L_x_34) ;  /* 0x000000c000017945 */ /* 0x000fe20003800000 */
[----:B------:R-:W-:Y:S02]  /*2300*/  ISETP.GT.AND P0, PT, R4, 0x9, PT ;  /* 0x000000090400780c */ /* 0x000fe40003f04270 */
[----:B------:R-:W-:-:S02]  /*2310*/  IADD3 R26, P5, R19, R56, RZ ;  /* 0x00000038131a7210 */ /* 0x000fc40007fbe0ff */
[----:B------:R-:W-:-:S03]  /*2320*/  ISETP.GT.AND P1, PT, R66, RZ, P0 ;  /* 0x000000ff4200720c */ /* 0x000fc60000724270 */
[----:B------:R-:W-:Y:S01]  /*2330*/  IMAD.X R27, R6, 0x1, R57, P5 ;  /* 0x00000001061b7824 */ /* 0x000fe200028e0639 */
[----:B------:R-:W-:-:S04]  /*2340*/  IADD3 R60, P5, R20, UR10, RZ ;  /* 0x0000000a143c7c10 */ /* 0x000fc8000ffbe0ff */
[----:B------:R-:W-:Y:S01]  /*2350*/  IADD3.X R61, R21, UR11, RZ, P5, !PT ;  /* 0x0000000b153d7c10 */ /* 0x000fe2000affe4ff */
[----:B---3--:R-:W-:-:S04]  /*2360*/  FMUL R5, R18, R13 ;  /* 0x0000000d12057220 */ /* 0x008fc80000400000 */
[----:B------:R-:W-:-:S05]  /*2370*/  FFMA R5, R28, R12, R5 ;  /* 0x0000000c1c057223 */ /* 0x000fca0000000005 */
[----:B------:R2:W-:Y:S01]  /*2380*/  @P4 STG.E desc[UR16][R26.64], R5 ;  /* 0x000000051a004986 */ /* 0x0005e2000c101910 */
[----:B------:R-:W-:Y:S05]  /*2390*/  @!P1 BRA `(.L_x_35) ;  /* 0x0000000000049947 */ /* 0x000fea0003800000 */
[----:B------:R3:W5:Y:S02]  /*23a0*/  LDG.E.LTC128B R18, desc[UR16][R60.64] ;  /* 0x000000103c127981 */ /* 0x000764000c1e1920 */
.L_x_35:
[----:B------:R-:W-:Y:S05]  /*23b0*/  BSYNC B1 ;  /* 0x0000000000017941 */ /* 0x000fea0003800000 */
.L_x_34:
[----:B------:R-:W-:Y:S01]  /*23c0*/  UIADD3 UR8, UP0, UR10, 0x20, URZ ;  /* 0x000000200a087890 */ /* 0x000fe2000ff1e03f */
[----:B------:R-:W-:Y:S01]  /*23d0*/  ISETP.GT.AND P2, PT, R66, 0x8, P2 ;  /* 0x000000084200780c */ /* 0x000fe20001744270 */
[----:B-----5:R-:W-:Y:S01]  /*23e0*/  FMUL R28, R18, R13 ;  /* 0x0000000d121c7220 */ /* 0x020fe20000400000 */
[----:B------:R-:W-:Y:S01]  /*23f0*/  IADD3 R62, P4, R19, R58, RZ ;  /* 0x0000003a133e7210 */ /* 0x000fe20007f9e0ff */
[----:B------:R-:W-:Y:S01]  /*2400*/  UIADD3.X UR9, URZ, UR11, URZ, UP0, !UPT ;  /* 0x0000000b3f097290 */ /* 0x000fe200087fe43f */
[----:B------:R-:W-:Y:S01]  /*2410*/  IMAD.MOV.U32 R68, RZ, RZ, R18 ;  /* 0x000000ffff447224 */ /* 0x000fe200078e0012 */
[----:B------:R-:W-:Y:S01]  /*2420*/  IADD3 R22, P5, R22, UR8, RZ ;  /* 0x0000000816167c10 */ /* 0x000fe2000ffbe0ff */
[----:B------:R-:W-:Y:S01]  /*2430*/  FFMA R69, R29, R12, R28 ;  /* 0x0000000c1d457223 */ /* 0x000fe2000000001c */
[----:B--2---:R-:W-:Y:S02]  /*2440*/  IMAD.X R63, R6, 0x1, R59, P4 ;  /* 0x00000001063f7824 */ /* 0x004fe400020e063b */
[----:B------:R-:W-:-:S03]  /*2450*/  IADD3.X R23, R23, UR9, RZ, P5, !PT ;  /* 0x0000000917177c10 */ /* 0x000fc6000affe4ff */
[----:B------:R2:W-:Y:S04]  /*2460*/  @P1 STG.E desc[UR16][R62.64], R69 ;  /* 0x000000453e001986 */ /* 0x0005e8000c101910 */
[----:B------:R-:W4:Y:S01]  /*2470*/  @P2 LDG.E.LTC128B R68, desc[UR16][R22.64] ;  /* 0x0000001016442981 */ /* 0x000f22000c1e1920 */
[----:B------:R-:W-:Y:S01]  /*2480*/  IADD3 R18, P1, R19, 0x20, RZ ;  /* 0x0000002013127810 */ /* 0x000fe20007f3e0ff */
[----:B------:R-:W-:Y:S01]  /*2490*/  BSSY B1, `(.L_x_36) ;  /* 0x000000c000017945 */ /* 0x000fe20003800000 */
[----:B------:R-:W-:Y:S02]  /*24a0*/  ISETP.GT.AND P4, PT, R66, 0x8, P0 ;  /* 0x000000084200780c */ /* 0x000fe40000784270 */
[----:B------:R-:W-:Y:S01]  /*24b0*/  IADD3 R28, P5, R18, R56, RZ ;  /* 0x00000038121c7210 */ /* 0x000fe20007fbe0ff */
[----:B------:R-:W-:Y:S01]  /*24c0*/  IMAD.X R5, RZ, RZ, R6, P1 ;  /* 0x000000ffff057224 */ /* 0x000fe200008e0606 */
[----:B-1----:R-:W-:-:S03]  /*24d0*/  IADD3 R20, P0, R20, UR8, RZ ;  /* 0x0000000814147c10 */ /* 0x002fc6000ff1e0ff */
[----:B------:R-:W-:Y:S01]  /*24e0*/  IMAD.X R29, R5, 0x1, R57, P5 ;  /* 0x00000001051d7824 */ /* 0x000fe200028e0639 */
[----:B------:R-:W-:Y:S01]  /*24f0*/  IADD3.X R21, R21, UR9, RZ, P0, !PT ;  /* 0x0000000915157c10 */ /* 0x000fe200087fe4ff */
[----:B----4-:R-:W-:-:S04]  /*2500*/  FMUL R67, R68, R13 ;  /* 0x0000000d44437220 */ /* 0x010fc80000400000 */
[----:B------:R-:W-:-:S05]  /*2510*/  FFMA R67, R30, R12, R67 ;  /* 0x0000000c1e437223 */ /* 0x000fca0000000043 */
[----:B------:R2:W-:Y:S01]  /*2520*/  @P2 STG.E desc[UR16][R28.64], R67 ;  /* 0x000000431c002986 */ /* 0x0005e2000c101910 */
[----:B------:R-:W-:Y:S05]  /*2530*/  @!P4 BRA `(.L_x_37) ;  /* 0x000000000004c947 */ /* 0x000fea0003800000 */
[----:B------:R1:W5:Y:S02]  /*2540*/  LDG.E.LTC128B R68, desc[UR16][R20.64] ;  /* 0x0000001014447981 */ /* 0x000364000c1e1920 */
.L_x_37:
[----:B------:R-:W-:Y:S05]  /*2550*/  BSYNC B1 ;  /* 0x0000000000017941 */ /* 0x000fea0003800000 */
.L_x_36:
[----:B-1----:R-:W-:Y:S01]  /*2560*/  IADD3 R20, P2, R18, R58, RZ ;  /* 0x0000003a12147210 */ /* 0x002fe20007f5e0ff */
[----:B-----5:R-:W-:Y:S01]  /*2570*/  FMUL R22, R68, R13 ;  /* 0x0000000d44167220 */ /* 0x020fe20000400000 */
[C---:B------:R-:W-:Y:S01]  /*2580*/  ISETP.GT.AND P1, PT, R4.reuse, 0x10, PT ;  /* 0x000000100400780c */ /* 0x040fe20003f24270 */
[----:B------:R-:W-:Y:S01]  /*2590*/  BSSY B1, `(.L_x_38) ;  /* 0x000000b000017945 */ /* 0x000fe20003800000 */
[----:B------:R-:W-:Y:S01]  /*25a0*/  ISETP.GT.AND P0, PT, R4, 0x11, PT ;  /* 0x000000110400780c */ /* 0x000fe20003f04270 */
[----:B------:R-:W-:Y:S01]  /*25b0*/  FFMA R31, R31, R12, R22 ;  /* 0x0000000c1f1f7223 */ /* 0x000fe20000000016 */
[----:B------:R-:W-:Y:S01]  /*25c0*/  IMAD.X R21, R5, 0x1, R59, P2 ;  /* 0x0000000105157824 */ /* 0x000fe200010e063b */
[----:B------:R-:W-:Y:S02]  /*25d0*/  ISETP.GT.AND P5, PT, R66, RZ, P1 ;  /* 0x000000ff4200720c */ /* 0x000fe40000fa4270 */
[----:B------:R-:W-:Y:S02]  /*25e0*/  IADD3 R22, P2, R24, UR10, RZ ;  /* 0x0000000a18167c10 */ /* 0x000fe4000ff5e0ff */
[----:B------:R1:W-:Y:S01]  /*25f0*/  @P4 STG.E desc[UR16][R20.64], R31 ;  /* 0x0000001f14004986 */ /* 0x0003e2000c101910 */
[----:B--2---:R-:W-:-:S02]  /*2600*/  IADD3 R28, P6, R26, R19, RZ ;  /* 0x000000131a1c7210 */ /* 0x004fc40007fde0ff */
[----:B------:R-:W-:-:S06]  /*2610*/  IADD3.X R23, R25, UR11, RZ, P2, !PT ;  /* 0x0000000b19177c10 */ /* 0x000fcc00097fe4ff */
[----:B------:R-:W-:Y:S05]  /*2620*/  @!P5 BRA `(.L_x_39) ;  /* 0x000000000004d947 */ /* 0x000fea0003800000 */
[----:B------:R2:W5:Y:S02]  /*2630*/  LDG.E.LTC128B R68, desc[UR16][R22.64] ;  /* 0x0000001016447981 */ /* 0x000564000c1e1920 */
.L_x_39:
[----:B------:R-:W-:Y:S05]  /*2640*/  BSYNC B1 ;  /* 0x0000000000017941 */ /* 0x000fea0003800000 */
.L_x_38:
[----:B-1---5:R-:W-:Y:S01]  /*2650*/  FMUL R21, R68, R13 ;  /* 0x0000000d44157220 */ /* 0x022fe20000400000 */
[----:B------:R-:W-:Y:S01]  /*2660*/  IMAD.X R29, R27, 0x1, R6, P6 ;  /* 0x000000011b1d7824 */ /* 0x000fe200030e0606 */
[----:B------:R-:W-:Y:S01]  /*2670*/  ISETP.GT.AND P2, PT, R66, RZ, P0 ;  /* 0x000000ff4200720c */ /* 0x000fe20000744270 */
[----:B------:R-:W-:Y:S01]  /*2680*/  BSSY B1, `(.L_x_40) ;  /* 0x0000008000017945 */ /* 0x000fe20003800000 */
[----:B------:R-:W-:Y:S01]  /*2690*/  FFMA R31, R32, R12, R21 ;  /* 0x0000000c201f7223 */ /* 0x000fe20000000015 */
[----:B------:R-:W-:Y:S02]  /*26a0*/  IADD3 R20, P6, R60, UR10, RZ ;  /* 0x0000000a3c147c10 */ /* 0x000fe4000ffde0ff */
[----:B------:R-:W-:Y:S02]  /*26b0*/  IADD3 R30, P4, R62, R19, RZ ;  /* 0x000000133e1e7210 */ /* 0x000fe40007f9e0ff */
[----:B------:R1:W-:Y:S01]  /*26c0*/  @P5 STG.E desc[UR16][R28.64], R31 ;  /* 0x0000001f1c005986 */ /* 0x0003e2000c101910 */
[----:B------:R-:W-:-:S05]  /*26d0*/  IADD3.X R21, R61, UR11, RZ, P6, !PT ;  /* 0x0000000b3d157c10 */ /* 0x000fca000b7fe4ff */
[----:B------:R-:W-:Y:S05]  /*26e0*/  @!P2 BRA `(.L_x_41) ;  /* 0x000000000004a947 */ /* 0x000fea0003800000 */
[----:B------:R4:W5:Y:S02]  /*26f0*/  LDG.E.LTC128B R68, desc[UR16][R20.64] ;  /* 0x0000001014447981 */ /* 0x000964000c1e1920 */
.L_x_41:
[----:B------:R-:W-:Y:S05]  /*2700*/  BSYNC B1 ;  /* 0x0000000000017941 */ /* 0x000fea0003800000 */
.L_x_40:
[----:B-----5:R-:W-:Y:S01]  /*2710*/  FMUL R32, R68, R13 ;  /* 0x0000000d44207220 */ /* 0x020fe20000400000 */
[----:B-1----:R-:W-:Y:S01]  /*2720*/  IMAD.X R31, R63, 0x1, R6, P4 ;  /* 0x000000013f1f7824 */ /* 0x002fe200020e0606 */
[----:B------:R-:W-:Y:S01]  /*2730*/  ISETP.GT.AND P1, PT, R66, 0x8, P1 ;  /* 0x000000084200780c */ /* 0x000fe20000f24270 */
        /* <DEDUP_REMOVED lines=8> */
.L_x_43:
[----:B------:R-:W-:Y:S05]  /*27c0*/  BSYNC B1 ;  /* 0x0000000000017941 */ /* 0x000fea0003800000 */
.L_x_42:
[----:B0----5:R-:W-:Y:S01]  /*27d0*/  FMUL R25, R68, R13 ;  /* 0x0000000d44197220 */ /* 0x021fe20000400000 */
[----:B-1----:R-:W-:Y:S01]  /*27e0*/  IMAD.X R33, R5, 0x1, R27, P5 ;  /* 0x0000000105217824 */ /* 0x002fe200028e061b */
[----:B------:R-:W-:Y:S01]  /*27f0*/  ISETP.GT.AND P2, PT, R66, 0x8, P0 ;  /* 0x000000084200780c */ /* 0x000fe20000744270 */
[----:B------:R-:W-:Y:S01]  /*2800*/  BSSY B1, `(.L_x_44) ;  /* 0x0000007000017945 */ /* 0x000fe20003800000 */
[----:B------:R-:W-:Y:S01]  /*2810*/  FFMA R27, R34, R12, R25 ;  /* 0x0000000c221b7223 */ /* 0x000fe20000000019 */
[----:B------:R-:W-:-:S04]  /*2820*/  IADD3 R24, P0, R60, UR8, RZ ;  /* 0x000000083c187c10 */ /* 0x000fc8000ff1e0ff */
[----:B------:R0:W-:Y:S01]  /*2830*/  @P1 STG.E desc[UR16][R32.64], R27 ;  /* 0x0000001b20001986 */ /* 0x0001e2000c101910 */
[----:B------:R-:W-:-:S05]  /*2840*/  IADD3.X R25, R61, UR9, RZ, P0, !PT ;  /* 0x000000093d197c10 */ /* 0x000fca00087fe4ff */
[----:B------:R-:W-:Y:S05]  /*2850*/  @!P2 BRA `(.L_x_45) ;  /* 0x000000000004a947 */ /* 0x000fea0003800000 */
[----:B------:R1:W5:Y:S02]  /*2860*/  LDG.E.LTC128B R68, desc[UR16][R24.64] ;  /* 0x0000001018447981 */ /* 0x000364000c1e1920 */
.L_x_45:
[----:B------:R-:W-:Y:S05]  /*2870*/  BSYNC B1 ;  /* 0x0000000000017941 */ /* 0x000fea0003800000 */
.L_x_44:
        /* <DEDUP_REMOVED lines=10> */
[----:B0-----:R-:W-:-:S02]  /*2920*/  IADD3 R32, P5, R28, R19, RZ ;  /* 0x000000131c207210 */ /* 0x001fc40007fbe0ff */
[----:B------:R-:W-:-:S06]  /*2930*/  IADD3.X R27, R23, UR11, RZ, P6, !PT ;  /* 0x0000000b171b7c10 */ /* 0x000fcc000b7fe4ff */
[----:B------:R-:W-:Y:S05]  /*2940*/  @!P4 BRA `(.L_x_47) ;  /* 0x000000000004c947 */ /* 0x000fea0003800000 */
[----:B------:R0:W5:Y:S02]  /*2950*/  LDG.E.LTC128B R68, desc[UR16][R26.64] ;  /* 0x000000101a447981 */ /* 0x000164000c1e1920 */
.L_x_47:
[----:B------:R-:W-:Y:S05]  /*2960*/  BSYNC B1 ;  /* 0x0000000000017941 */ /* 0x000fea0003800000 */
.L_x_46:
        /* <DEDUP_REMOVED lines=11> */
.L_x_49:
[----:B------:R-:W-:Y:S05]  /*2a20*/  BSYNC B1 ;  /* 0x0000000000017941 */ /* 0x000fea0003800000 */
.L_x_48:
[----:B-----5:R-:W-:Y:S01]  /*2a30*/  FMUL R36, R68, R13 ;  /* 0x0000000d44247220 */ /* 0x020fe20000400000 */
[----:B-1----:R-:W-:Y:S01]  /*2a40*/  IMAD.X R35, R31, 0x1, R6, P5 ;  /* 0x000000011f237824 */ /* 0x002fe200028e0606 */
[----:B------:R-:W-:Y:S01]  /*2a50*/  ISETP.GT.AND P1, PT, R66, 0x8, P1 ;  /* 0x000000084200780c */ /* 0x000fe20000f24270 */
[----:B------:R-:W-:Y:S01]  /*2a60*/  BSSY B1, `(.L_x_50) ;  /* 0x0000008000017945 */ /* 0x000fe20003800000 */
[----:B------:R-:W-:Y:S01]  /*2a70*/  FFMA R37, R37, R12, R36 ;  /* 0x0000000c25257223 */ /* 0x000fe20000000024 */
[----:B--2---:R-:W-:Y:S02]  /*2a80*/  IADD3 R22, P4, R22, UR8, RZ ;  /* 0x0000000816167c10 */ /* 0x004fe4000ff9e0ff */
[----:B------:R-:W-:Y:S02]  /*2a90*/  IADD3 R36, P5, R28, R18, RZ ;  /* 0x000000121c247210 */ /* 0x000fe40007fbe0ff */
[----:B------:R1:W-:Y:S01]  /*2aa0*/  @P2 STG.E desc[UR16][R34.64], R37 ;  /* 0x0000002522002986 */ /* 0x0003e2000c101910 */
[----:B------:R-:W-:-:S05]  /*2ab0*/  IADD3.X R23, R23, UR9, RZ, P4, !PT ;  /* 0x0000000917177c10 */ /* 0x000fca000a7fe4ff */
[----:B------:R-:W-:Y:S05]  /*2ac0*/  @!P1 BRA `(.L_x_51) ;  /* 0x0000000000049947 */ /* 0x000fea0003800000 */
[----:B------:R2:W5:Y:S02]  /*2ad0*/  LDG.E.LTC128B R68, desc[UR16][R22.64] ;  /* 0x0000001016447981 */ /* 0x000564000c1e1920 */
.L_x_51:
[----:B------:R-:W-:Y:S05]  /*2ae0*/  BSYNC B1 ;  /* 0x0000000000017941 */ /* 0x000fea0003800000 */
.L_x_50:
[----:B--2--5:R-:W-:Y:S01]  /*2af0*/  FMUL R23, R68, R13 ;  /* 0x0000000d44177220 */ /* 0x024fe20000400000 */
[----:B-1----:R-:W-:Y:S01]  /*2b00*/  IMAD.X R37, R29, 0x1, R5, P5 ;  /* 0x000000011d257824 */ /* 0x002fe200028e0605 */
[----:B------:R-:W-:Y:S01]  /*2b10*/  ISETP.GT.AND P2, PT, R66, 0x8, P0 ;  /* 0x000000084200780c */ /* 0x000fe20000744270 */
[----:B------:R-:W-:Y:S01]  /*2b20*/  BSSY B1, `(.L_x_52) ;  /* 0x0000007000017945 */ /* 0x000fe20003800000 */
[----:B------:R-:W-:Y:S01]  /*2b30*/  FFMA R23, R38, R12, R23 ;  /* 0x0000000c26177223 */ /* 0x000fe20000000017 */
[----:B----4-:R-:W-:-:S04]  /*2b40*/  IADD3 R20, P0, R20, UR8, RZ ;  /* 0x0000000814147c10 */ /* 0x010fc8000ff1e0ff */
[----:B------:R1:W-:Y:S01]  /*2b50*/  @P1 STG.E desc[UR16][R36.64], R23 ;  /* 0x0000001724001986 */ /* 0x0003e2000c101910 */
[----:B------:R-:W-:-:S05]  /*2b60*/  IADD3.X R21, R21, UR9, RZ, P0, !PT ;  /* 0x0000000915157c10 */ /* 0x000fca00087fe4ff */
[----:B------:R-:W-:Y:S05]  /*2b70*/  @!P2 BRA `(.L_x_53) ;  /* 0x000000000004a947 */ /* 0x000fea0003800000 */
[----:B------:R2:W5:Y:S02]  /*2b80*/  LDG.E.LTC128B R68, desc[UR16][R20.64] ;  /* 0x0000001014447981 */ /* 0x000564000c1e1920 */
.L_x_53:
[----:B------:R-:W-:Y:S05]  /*2b90*/  BSYNC B1 ;  /* 0x0000000000017941 */ /* 0x000fea0003800000 */
.L_x_52:
[----:B--2---:R-:W-:Y:S01]  /*2ba0*/  IADD3 R20, P5, R30, R18, RZ ;  /* 0x000000121e147210 */ /* 0x004fe20007fbe0ff */
        /* <DEDUP_REMOVED lines=9> */
[----:B------:R-:W-:-:S02]  /*2c40*/  IADD3 R28, P5, R32, R19, RZ ;  /* 0x00000013201c7210 */ /* 0x000fc40007fbe0ff */
[----:B-1----:R-:W-:-:S06]  /*2c50*/  IADD3.X R23, R27, UR11, RZ, P6, !PT ;  /* 0x0000000b1b177c10 */ /* 0x002fcc000b7fe4ff */
[----:B------:R-:W-:Y:S05]  /*2c60*/  @!P4 BRA `(.L_x_55) ;  /* 0x000000000004c947 */ /* 0x000fea0003800000 */
[----:B------:R1:W5:Y:S02]  /*2c70*/  LDG.E.LTC128B R68, desc[UR16][R22.64] ;  /* 0x0000001016447981 */ /* 0x000364000c1e1920 */
.L_x_55:
[----:B------:R-:W-:Y:S05]  /*2c80*/  BSYNC B1 ;  /* 0x0000000000017941 */ /* 0x000fea0003800000 */
.L_x_54:
[----:B--2--5:R-:W-:Y:S01]  /*2c90*/  FMUL R21, R68, R13 ;  /* 0x0000000d44157220 */ /* 0x024fe20000400000 */
        /* <DEDUP_REMOVED lines=10> */
.L_x_57:
[----:B------:R-:W-:Y:S05]  /*2d40*/  BSYNC B1 ;  /* 0x0000000000017941 */ /* 0x000fea0003800000 */
.L_x_56:
[----:B-----5:R-:W-:Y:S01]  /*2d50*/  FMUL R36, R68, R13 ;  /* 0x0000000d44247220 */ /* 0x020fe20000400000 */
[----:B--2---:R-:W-:Y:S01]  /*2d60*/  IMAD.X R31, R35, 0x1, R6, P5 ;  /* 0x00000001231f7824 */ /* 0x004fe200028e0606 */
[----:B------:R-:W-:Y:S01]  /*2d70*/  ISETP.GT.AND P1, PT, R66, 0x8, P1 ;  /* 0x000000084200780c */ /* 0x000fe20000f24270 */
[----:B------:R-:W-:Y:S01]  /*2d80*/  BSSY B1, `(.L_x_58) ;  /* 0x0000008000017945 */ /* 0x000fe20003800000 */
[----:B------:R-:W-:Y:S01]  /*2d90*/  FFMA R41, R41, R12, R36 ;  /* 0x0000000c29297223 */ /* 0x000fe20000000024 */
[----:B0-----:R-:W-:Y:S02]  /*2da0*/  IADD3 R26, P4, R26, UR8, RZ ;  /* 0x000000081a1a7c10 */ /* 0x001fe4000ff9e0ff */
[----:B------:R-:W-:Y:S02]  /*2db0*/  IADD3 R36, P5, R32, R18, RZ ;  /* 0x0000001220247210 */ /* 0x000fe40007fbe0ff */
[----:B------:R0:W-:Y:S01]  /*2dc0*/  @P2 STG.E desc[UR16][R30.64], R41 ;  /* 0x000000291e002986 */ /* 0x0001e2000c101910 */
[----:B------:R-:W-:-:S05]  /*2dd0*/  IADD3.X R27, R27, UR9, RZ, P4, !PT ;  /* 0x000000091b1b7c10 */ /* 0x000fca000a7fe4ff */
[----:B------:R-:W-:Y:S05]  /*2de0*/  @!P1 BRA `(.L_x_59) ;  /* 0x0000000000049947 */ /* 0x000fea0003800000 */
[----:B------:R2:W5:Y:S02]  /*2df0*/  LDG.E.LTC128B R68, desc[UR16][R26.64] ;  /* 0x000000101a447981 */ /* 0x000564000c1e1920 */
.L_x_59:
[----:B------:R-:W-:Y:S05]  /*2e00*/  BSYNC B1 ;  /* 0x0000000000017941 */ /* 0x000fea0003800000 */
.L_x_58:
[----:B--2--5:R-:W-:Y:S01]  /*2e10*/  FMUL R27, R68, R13 ;  /* 0x0000000d441b7220 */ /* 0x024fe20000400000 */
[----:B------:R-:W-:Y:S01]  /*2e20*/  IMAD.X R37, R33, 0x1, R5, P5 ;  /* 0x0000000121257824 */ /* 0x000fe200028e0605 */
        /* <DEDUP_REMOVED lines=8> */
.L_x_61:
[----:B------:R-:W-:Y:S05]  /*2eb0*/  BSYNC B1 ;  /* 0x0000000000017941 */ /* 0x000fea0003800000 */
.L_x_60:
[----:B0-----:R-:W-:Y:S01]  /*2ec0*/  IADD3 R24, P5, R34, R18, RZ ;  /* 0x0000001222187210 */ /* 0x001fe20007fbe0ff */
        /* <DEDUP_REMOVED lines=10> */
[----:B--2---:R-:W-:-:S06]  /*2f70*/  IADD3.X R27, R23, UR11, RZ, P6, !PT ;  /* 0x0000000b171b7c10 */ /* 0x004fcc000b7fe4ff */
[----:B------:R-:W-:Y:S05]  /*2f80*/  @!P4 BRA `(.L_x_63) ;  /* 0x000000000004c947 */ /* 0x000fea0003800000 */
[----:B------:R2:W5:Y:S02]  /*2f90*/  LDG.E.LTC128B R68, desc[UR16][R26.64] ;  /* 0x000000101a447981 */ /* 0x000564000c1e1920 */
.L_x_63:
[----:B------:R-:W-:Y:S05]  /*2fa0*/  BSYNC B1 ;  /* 0x0000000000017941 */ /* 0x000fea0003800000 */
.L_x_62:
[----:B0----5:R-:W-:Y:S01]  /*2fb0*/  FMUL R25, R68, R13 ;  /* 0x0000000d44197220 */ /* 0x021fe20000400000 */
        /* <DEDUP_REMOVED lines=10> */
.L_x_65:
[----:B------:R-:W-:Y:S05]  /*3060*/  BSYNC B1 ;  /* 0x0000000000017941 */ /* 0x000fea0003800000 */
.L_x_64:
[----:B-----5:R-:W-:Y:S01]  /*3070*/  FMUL R36, R68, R13 ;  /* 0x0000000d44247220 */ /* 0x020fe20000400000 */
[----:B0-----:R-:W-:Y:S01]  /*3080*/  IMAD.X R35, R31, 0x1, R6, P5 ;  /* 0x000000011f237824 */ /* 0x001fe200028e0606 */
[----:B------:R-:W-:Y:S01]  /*3090*/  ISETP.GT.AND P1, PT, R66, 0x8, P1 ;  /* 0x000000084200780c */ /* 0x000fe20000f24270 */
[----:B------:R-:W-:Y:S01]  /*30a0*/  BSSY B1, `(.L_x_66) ;  /* 0x0000008000017945 */ /* 0x000fe20003800000 */
[----:B------:R-:W-:Y:S01]  /*30b0*/  FFMA R45, R45, R12, R36 ;  /* 0x0000000c2d2d7223 */ /* 0x000fe20000000024 */
[----:B-1----:R-:W-:Y:S02]  /*30c0*/  IADD3 R22, P4, R22, UR8, RZ ;  /* 0x0000000816167c10 */ /* 0x002fe4000ff9e0ff */
[----:B------:R-:W-:Y:S02]  /*30d0*/  IADD3 R36, P5, R28, R18, RZ ;  /* 0x000000121c247210 */ /* 0x000fe40007fbe0ff */
[----:B------:R0:W-:Y:S01]  /*30e0*/  @P2 STG.E desc[UR16][R34.64], R45 ;  /* 0x0000002d22002986 */ /* 0x0001e2000c101910 */
[----:B------:R-:W-:-:S05]  /*30f0*/  IADD3.X R23, R23, UR9, RZ, P4, !PT ;  /* 0x0000000917177c10 */ /* 0x000fca000a7fe4ff */
[----:B------:R-:W-:Y:S05]  /*3100*/  @!P1 BRA `(.L_x_67) ;  /* 0x0000000000049947 */ /* 0x000fea0003800000 */
[----:B------:R1:W5:Y:S02]  /*3110*/  LDG.E.LTC128B R68, desc[UR16][R22.64] ;  /* 0x0000001016447981 */ /* 0x000364000c1e1920 */
.L_x_67:
[----:B------:R-:W-:Y:S05]  /*3120*/  BSYNC B1 ;  /* 0x0000000000017941 */ /* 0x000fea0003800000 */
.L_x_66:
[----:B-1---5:R-:W-:Y:S01]  /*3130*/  FMUL R23, R68, R13 ;  /* 0x0000000d44177220 */ /* 0x022fe20000400000 */
[----:B------:R-:W-:Y:S01]  /*3140*/  IMAD.X R37, R29, 0x1, R5, P5 ;  /* 0x000000011d257824 */ /* 0x000fe200028e0605 */
        /* <DEDUP_REMOVED lines=8> */
.L_x_69:
[----:B------:R-:W-:Y:S05]  /*31d0*/  BSYNC B1 ;  /* 0x0000000000017941 */ /* 0x000fea0003800000 */
.L_x_68:
[----:B----4-:R-:W-:Y:S01]  /*31e0*/  IADD3 R20, P2, R30, R18, RZ ;  /* 0x000000121e147210 */ /* 0x010fe20007f5e0ff */
        /* <DEDUP_REMOVED lines=13> */
.L_x_71:
[----:B------:R-:W-:Y:S05]  /*32c0*/  BSYNC B1 ;  /* 0x0000000000017941 */ /* 0x000fea0003800000 */
.L_x_70:
[----:B----45:R-:W-:Y:S01]  /*32d0*/  FMUL R21, R68, R13 ;  /* 0x0000000d44157220 */ /* 0x030fe20000400000 */
[----:B------:R-:W-:Y:S01]  /*32e0*/  IMAD.X R29, R33, 0x1, R6, P6 ;  /* 0x00000001211d7824 */ /* 0x000fe200030e0606 */
[----:B------:R-:W-:Y:S01]  /*32f0*/  ISETP.GT.AND P2, PT, R66, RZ, P1 ;  /* 0x000000ff4200720c */ /* 0x000fe20000f44270 */
[----:B------:R-:W-:Y:S01]  /*3300*/  BSSY B1, `(.L_x_72) ;  /* 0x0000007000017945 */ /* 0x000fe20003800000 */
[----:B------:R-:W-:Y:S01]  /*3310*/  FFMA R21, R48, R12, R21 ;  /* 0x0000000c30157223 */ /* 0x000fe20000000015 */
[----:B------:R-:W-:-:S04]  /*3320*/  IADD3 R36, P0, R24, UR10, RZ ;  /* 0x0000000a18247c10 */ /* 0x000fc8000ff1e0ff */
[----:B------:R4:W-:Y:S01]  /*3330*/  @P5 STG.E desc[UR16][R28.64], R21 ;  /* 0x000000151c005986 */ /* 0x0009e2000c101910 */
[----:B------:R-:W-:-:S05]  /*3340*/  IADD3.X R37, R25, UR11, RZ, P0, !PT ;  /* 0x0000000b19257c10 */ /* 0x000fca00087fe4ff */
[----:B------:R-:W-:Y:S05]  /*3350*/  @!P2 BRA `(.L_x_73) ;  /* 0x000000000004a947 */ /* 0x000fea0003800000 */
[----:B------:R0:W5:Y:S02]  /*3360*/  LDG.E.LTC128B R68, desc[UR16][R36.64] ;  /* 0x0000001024447981 */ /* 0x000164000c1e1920 */
.L_x_73:
[----:B------:R-:W-:Y:S05]  /*3370*/  BSYNC B1 ;  /* 0x0000000000017941 */ /* 0x000fea0003800000 */
.L_x_72:
[----:B------:R-:W-:Y:S01]  /*3380*/  IADD3 R20, P5, R34, R19, RZ ;  /* 0x0000001322147210 */ /* 0x000fe20007fbe0ff */
[----:B-----5:R-:W-:Y:S01]  /*3390*/  FMUL R30, R68, R13 ;  /* 0x0000000d441e7220 */ /* 0x020fe20000400000 */
[----:B------:R-:W-:Y:S01]  /*33a0*/  ISETP.GT.AND P4, PT, R66, 0x8, P4 ;  /* 0x000000084200780c */ /* 0x000fe20002784270 */
[----:B------:R-:W-:Y:S01]  /*33b0*/  BSSY B1, `(.L_x_74) ;  /* 0x000000a000017945 */ /* 0x000fe20003800000 */
[----:B--2---:R-:W-:Y:S01]  /*33c0*/  IADD3 R26, P6, R26, UR8, RZ ;  /* 0x000000081a1a7c10 */ /* 0x004fe2000ffde0ff */
[----:B------:R-:W-:Y:S01]  /*33d0*/  FFMA R49, R49, R12, R30 ;  /* 0x0000000c31317223 */ /* 0x000fe2000000001e */
[----:B----4-:R-:W-:Y:S01]  /*33e0*/  IMAD.X R21, R35, 0x1, R6, P5 ;  /* 0x0000000123157824 */ /* 0x010fe200028e0606 */
[----:B------:R-:W-:Y:S02]  /*33f0*/  ISETP.GT.AND P0, PT, R4, 0x38, PT ;  /* 0x000000380400780c */ /* 0x000fe40003f04270 */
[----:B------:R-:W-:Y:S02]  /*3400*/  IADD3 R30, P5, R32, R18, RZ ;  /* 0x00000012201e7210 */ /* 0x000fe40007fbe0ff */
[----:B------:R2:W-:Y:S01]  /*3410*/  @P2 STG.E desc[UR16][R20.64], R49 ;  /* 0x0000003114002986 */ /* 0x0005e2000c101910 */
[----:B------:R-:W-:-:S03]  /*3420*/  IADD3.X R27, R27, UR9, RZ, P6, !PT ;  /* 0x000000091b1b7c10 */ /* 0x000fc6000b7fe4ff */
[----:B------:R-:W-:Y:S07]  /*3430*/  @!P4 BRA `(.L_x_75) ;  /* 0x000000000004c947 */ /* 0x000fee0003800000 */
[----:B------:R4:W5:Y:S02]  /*3440*/  LDG.E.LTC128B R68, desc[UR16][R26.64] ;  /* 0x000000101a447981 */ /* 0x000964000c1e1920 */
.L_x_75:
[----:B------:R-:W-:Y:S05]  /*3450*/  BSYNC B1 ;  /* 0x0000000000017941 */ /* 0x000fea0003800000 */
.L_x_74:
[----:B----45:R-:W-:Y:S01]  /*3460*/  FMUL R27, R68, R13 ;  /* 0x0000000d441b7220 */ /* 0x030fe20000400000 */
[----:B------:R-:W-:Y:S01]  /*3470*/  IMAD.X R31, R33, 0x1, R5, P5 ;  /* 0x00000001211f7824 */ /* 0x000fe200028e0605 */
[----:B------:R-:W-:Y:S01]  /*3480*/  ISETP.GT.AND P1, PT, R66, 0x8, P1 ;  /* 0x000000084200780c */ /* 0x000fe20000f24270 */
[----:B------:R-:W-:Y:S01]  /*3490*/  BSSY B1, `(.L_x_76) ;  /* 0x0000008000017945 */ /* 0x000fe20003800000 */
[----:B------:R-:W-:Y:S01]  /*34a0*/  FFMA R27, R50, R12, R27 ;  /* 0x0000000c321b7223 */ /* 0x000fe2000000001b */
[----:B------:R-:W-:Y:S02]  /*34b0*/  IADD3 R24, P5, R24, UR8, RZ ;  /* 0x0000000818187c10 */ /* 0x000fe4000ffbe0ff */
[----:B------:R-:W-:Y:S02]  /*34c0*/  ISETP.GT.AND P2, PT, R4, 0x39, PT ;  /* 0x000000390400780c */ /* 0x000fe40003f44270 */
[----:B------:R4:W-:Y:S01]  /*34d0*/  @P4 STG.E desc[UR16][R30.64], R27 ;  /* 0x0000001b1e004986 */ /* 0x0009e2000c101910 */
[----:B------:R-:W-:-:S05]  /*34e0*/  IADD3.X R25, R25, UR9, RZ, P5, !PT ;  /* 0x0000000919197c10 */ /* 0x000fca000affe4ff */
[----:B------:R-:W-:Y:S05]  /*34f0*/  @!P1 BRA `(.L_x_77) ;  /* 0x0000000000049947 */ /* 0x000fea0003800000 */
[----:B------:R0:W5:Y:S02]  /*3500*/  LDG.E.LTC128B R68, desc[UR16][R24.64] ;  /* 0x0000001018447981 */ /* 0x000164000c1e1920 */
.L_x_77:
[----:B------:R-:W-:Y:S05]  /*3510*/  BSYNC B1 ;  /* 0x0000000000017941 */ /* 0x000fea0003800000 */
.L_x_76:
[----:B0-----:R-:W-:Y:S01]  /*3520*/  IADD3 R24, P6, R34, R18, RZ ;  /* 0x0000001222187210 */ /* 0x001fe20007fde0ff */
[----:B-----5:R-:W-:Y:S01]  /*3530*/  FMUL R4, R68, R13 ;  /* 0x0000000d44047220 */ /* 0x020fe20000400000 */
[----:B------:R-:W-:Y:S01]  /*3540*/  ISETP.GT.AND P4, PT, R66, RZ, P0 ;  /* 0x000000ff4200720c */ /* 0x000fe20000784270 */
[----:B------:R-:W-:Y:S01]  /*3550*/  BSSY B1, `(.L_x_78) ;  /* 0x0000009000017945 */ /* 0x000fe20003800000 */
[----:B------:R-:W-:Y:S01]  /*3560*/  IADD3 R26, P5, R28, R19, RZ ;  /* 0x000000131c1a7210 */ /* 0x000fe20007fbe0ff */
[----:B------:R-:W-:Y:S02]  /*3570*/  IMAD.X R25, R35, 0x1, R5, P6 ;  /* 0x0000000123197824 */ /* 0x000fe400030e0605 */
[----:B------:R-:W-:-:S05]  /*3580*/  FFMA R51, R51, R12, R4 ;  /* 0x0000000c33337223 */ /* 0x000fca0000000004 */
[----:B------:R0:W-:Y:S03]  /*3590*/  @P1 STG.E desc[UR16][R24.64], R51 ;  /* 0x0000003318001986 */ /* 0x0001e6000c101910 */
[----:B------:R-:W-:Y:S05]  /*35a0*/  @!P4 BRA `(.L_x_79) ;  /* 0x00000000000cc947 */ /* 0x000fea0003800000 */
[----:B0-----:R-:W-:-:S04]  /*35b0*/  IADD3 R24, P1, R22, UR10, RZ ;  /* 0x0000000a16187c10 */ /* 0x001fc8000ff3e0ff */
[----:B------:R-:W-:-:S05]  /*35c0*/  IADD3.X R25, R23, UR11, RZ, P1, !PT ;  /* 0x0000000b17197c10 */ /* 0x000fca0008ffe4ff */
[----:B------:R0:W5:Y:S04]  /*35d0*/  LDG.E.LTC128B R68, desc[UR16][R24.64] ;  /* 0x0000001018447981 */ /* 0x000168000c1e1920 */
.L_x_79:
[----:B------:R-:W-:Y:S05]  /*35e0*/  BSYNC B1 ;  /* 0x0000000000017941 */ /* 0x000fea0003800000 */
.L_x_78:
[----:B0----5:R-:W-:Y:S01]  /*35f0*/  FMUL R25, R68, R13 ;  /* 0x0000000d44197220 */ /* 0x021fe20000400000 */
[----:B----4-:R-:W-:Y:S01]  /*3600*/  IMAD.X R27, R29, 0x1, R6, P5 ;  /* 0x000000011d1b7824 */ /* 0x010fe200028e0606 */
        /* <DEDUP_REMOVED lines=9> */
.L_x_81:
[----:B------:R-:W-:Y:S05]  /*36a0*/  BSYNC B1 ;  /* 0x0000000000017941 */ /* 0x000fea0003800000 */
.L_x_80:
[----:B-----5:R-:W-:Y:S01]  /*36b0*/  FMUL R4, R68, R13 ;  /* 0x0000000d44047220 */ /* 0x020fe20000400000 */
[----:B0-----:R-:W-:Y:S01]  /*36c0*/  IMAD.X R31, R21, 0x1, R6, P5 ;  /* 0x00000001151f7824 */ /* 0x001fe200028e0606 */
[----:B------:R-:W-:Y:S01]  /*36d0*/  ISETP.GT.AND P0, PT, R66, 0x8, P0 ;  /* 0x000000084200780c */ /* 0x000fe20000704270 */
[----:B------:R-:W-:Y:S01]  /*36e0*/  BSSY B1, `(.L_x_82) ;  /* 0x0000008000017945 */ /* 0x000fe20003800000 */
[----:B------:R-:W-:Y:S01]  /*36f0*/  FFMA R53, R53, R12, R4 ;  /* 0x0000000c35357223 */ /* 0x000fe20000000004 */
[----:B-1----:R-:W-:Y:S02]  /*3700*/  IADD3 R22, P4, R22, UR8, RZ ;  /* 0x0000000816167c10 */ /* 0x002fe4000ff9e0ff */
[----:B----4-:R-:W-:Y:S02]  /*3710*/  IADD3 R24, P5, R28, R18, RZ ;  /* 0x000000121c187210 */ /* 0x010fe40007fbe0ff */
[----:B------:R0:W-:Y:S01]  /*3720*/  @P1 STG.E desc[UR16][R30.64], R53 ;  /* 0x000000351e001986 */ /* 0x0001e2000c101910 */
[----:B------:R-:W-:-:S05]  /*3730*/  IADD3.X R23, R23, UR9, RZ, P4, !PT ;  /* 0x0000000917177c10 */ /* 0x000fca000a7fe4ff */
[----:B------:R-:W-:Y:S05]  /*3740*/  @!P0 BRA `(.L_x_83) ;  /* 0x0000000000048947 */ /* 0x000fea0003800000 */
[----:B------:R1:W5:Y:S02]  /*3750*/  LDG.E.LTC128B R68, desc[UR16][R22.64] ;  /* 0x0000001016447981 */ /* 0x000364000c1e1920 */
.L_x_83:
[----:B------:R-:W-:Y:S05]  /*3760*/  BSYNC B1 ;  /* 0x0000000000017941 */ /* 0x000fea0003800000 */
.L_x_82:
[----:B------:R-:W-:Y:S01]  /*3770*/  ISETP.GT.AND P2, PT, R66, 0x8, P2 ;  /* 0x000000084200780c */ /* 0x000fe20001744270 */
[----:B-----5:R-:W-:Y:S01]  /*3780*/  FMUL R19, R68, R13 ;  /* 0x0000000d44137220 */ /* 0x020fe20000400000 */
[----:B------:R-:W-:Y:S01]  /*3790*/  IMAD.X R25, R29, 0x1, R5, P5 ;  /* 0x000000011d197824 */ /* 0x000fe200028e0605 */
[----:B------:R-:W-:Y:S02]  /*37a0*/  BSSY B1, `(.L_x_84) ;  /* 0x0000007000017945 */ /* 0x000fe40003800000 */
[----:B------:R-:W-:-:S05]  /*37b0*/  FFMA R19, R54, R12, R19 ;  /* 0x0000000c36137223 */ /* 0x000fca0000000013 */
[----:B------:R4:W-:Y:S01]  /*37c0*/  @P0 STG.E desc[UR16][R24.64], R19 ;  /* 0x0000001318000986 */ /* 0x0009e2000c101910 */
[----:B-1----:R-:W-:-:S04]  /*37d0*/  IADD3 R22, P0, R36, UR8, RZ ;  /* 0x0000000824167c10 */ /* 0x002fc8000ff1e0ff */
[----:B------:R-:W-:Y:S01]  /*37e0*/  IADD3.X R23, R37, UR9, RZ, P0, !PT ;  /* 0x0000000925177c10 */ /* 0x000fe200087fe4ff */
[----:B------:R-:W-:Y:S08]  /*37f0*/  @!P2 BRA `(.L_x_85) ;  /* 0x000000000004a947 */ /* 0x000ff00003800000 */
[----:B------:R1:W5:Y:S02]  /*3800*/  LDG.E.LTC128B R68, desc[UR16][R22.64] ;  /* 0x0000001016447981 */ /* 0x000364000c1e1920 */
.L_x_85:
[----:B------:R-:W-:Y:S05]  /*3810*/  BSYNC B1 ;  /* 0x0000000000017941 */ /* 0x000fea0003800000 */
.L_x_84:
[----:B------:R-:W-:Y:S05]  /*3820*/  @!P2 BRA `(.L_x_86) ;  /* 0x0000000800d4a947 */ /* 0x000fea0003800000 */
[----:B------:R-:W-:Y:S01]  /*3830*/  IADD3 R18, P0, R20, R18, RZ ;  /* 0x0000001214127210 */ /* 0x000fe20007f1e0ff */
[----:B-----5:R-:W-:-:S04]  /*3840*/  FMUL R68, R68, R13 ;  /* 0x0000000d44447220 */ /* 0x020fc80000400000 */
[----:B----4-:R-:W-:Y:S02]  /*3850*/  IMAD.X R19, R21, 0x1, R5, P0 ;  /* 0x0000000115137824 */ /* 0x010fe400000e0605 */
[----:B------:R-:W-:-:S05]  /*3860*/  FFMA R55, R55, R12, R68 ;  /* 0x0000000c37377223 */ /* 0x000fca0000000044 */
[----:B------:R4:W-:Y:S01]  /*3870*/  STG.E desc[UR16][R18.64], R55 ;  /* 0x0000003712007986 */ /* 0x0009e2000c101910 */
[----:B------:R-:W-:Y:S05]  /*3880*/  BRA `(.L_x_86) ;  /* 0x0000000800bc7947 */ /* 0x000fea0003800000 */
.L_x_27:
[----:B------:R-:W-:Y:S01]  /*3890*/  ULDC.64 UR8, c[0x0][0x6c0] ;  /* 0x0001b00000087ab9 */ /* 0x000fe20000000a00 */
[----:B------:R-:W-:Y:S01]  /*38a0*/  ISETP.GT.AND P2, PT, R4, 0x1, PT ;  /* 0x000000010400780c */ /* 0x000fe20003f44270 */
[-C--:B------:R-:W-:Y:S01]  /*38b0*/  FMUL R5, R24, R12.reuse ;  /* 0x0000000c18057220 */ /* 0x080fe20000400000 */
[----:B------:R-:W-:Y:S01]  /*38c0*/  LEA R18, P0, R68, UR8, 0x2 ;  /* 0x0000000844127c11 */ /* 0x000fe2000f8010ff */
[-C--:B------:R-:W-:Y:S01]  /*38d0*/  FMUL R25, R25, R12.reuse ;  /* 0x0000000c19197220 */ /* 0x080fe20000400000 */
[----:B------:R-:W-:Y:S01]  /*38e0*/  ISETP.GT.AND P4, PT, R66, RZ, P2 ;  /* 0x000000ff4200720c */ /* 0x000fe20001784270 */
[----:B------:R-:W-:Y:S01]  /*38f0*/  IMAD.SHL.U32 R61, R72, 0x20, RZ ;  /* 0x00000020483d7824 */ /* 0x000fe200078e00ff */
[----:B------:R-:W-:Y:S01]  /*3900*/  LEA.HI.X R19, R68, UR9, R57, 0x2, P0 ;  /* 0x0000000944137c11 */ /* 0x000fe200080f1439 */
[-C--:B------:R-:W-:Y:S01]  /*3910*/  FMUL R57, R26, R12.reuse ;  /* 0x0000000c1a397220 */ /* 0x080fe20000400000 */
[----:B------:R-:W-:Y:S01]  /*3920*/  ISETP.GT.AND P1, PT, R66, 0x8, P1 ;  /* 0x000000084200780c */ /* 0x000fe20000f24270 */
[----:B------:R-:W-:Y:S01]  /*3930*/  FMUL R27, R27, R12 ;  /* 0x0000000c1b1b7220 */ /* 0x000fe20000400000 */
[----:B------:R-:W-:Y:S01]  /*3940*/  ISETP.GT.AND P0, PT, R4, 0x8, PT ;  /* 0x000000080400780c */ /* 0x000fe20003f04270 */
[----:B------:R0:W-:Y:S01]  /*3950*/  @P5 STG.E desc[UR16][R18.64], R5 ;  /* 0x0000000512005986 */ /* 0x0001e2000c101910 */
[----:B------:R-:W-:Y:S01]  /*3960*/  LEA R20, P5, R72, R18, 0x2 ;  /* 0x0000001248147211 */ /* 0x000fe200078a10ff */
[-C--:B------:R-:W-:Y:S01]  /*3970*/  FMUL R29, R29, R12.reuse ;  /* 0x0000000c1d1d7220 */ /* 0x080fe20000400000 */
[----:B------:R-:W-:Y:S01]  /*3980*/  ISETP.GT.AND P2, PT, R66, 0x8, P2 ;  /* 0x000000084200780c */ /* 0x000fe20001744270 */
[-C--:B------:R-:W-:Y:S01]  /*3990*/  FMUL R31, R31, R12.reuse ;  /* 0x0000000c1f1f7220 */ /* 0x080fe20000400000 */
[C-C-:B------:R-:W-:Y:S01]  /*39a0*/  LEA.HI.X R21, R72.reuse, R19, R73.reuse, 0x2, P5 ;  /* 0x0000001348157211 */ /* 0x140fe200028f1449 */
[-C--:B------:R-:W-:Y:S01]  /*39b0*/  FMUL R33, R33, R12.reuse ;  /* 0x0000000c21217220 */ /* 0x080fe20000400000 */
[----:B------:R-:W-:Y:S01]  /*39c0*/  SHF.L.U64.HI R59, R72, 0x5, R73 ;  /* 0x00000005483b7819 */ /* 0x000fe20000010249 */
[----:B------:R-:W-:Y:S01]  /*39d0*/  FMUL R35, R35, R12 ;  /* 0x0000000c23237220 */ /* 0x000fe20000400000 */
[----:B------:R-:W-:Y:S01]  /*39e0*/  ISETP.GT.AND P5, PT, R66, RZ, P0 ;  /* 0x000000ff4200720c */ /* 0x000fe200007a4270 */
[----:B------:R1:W-:Y:S01]  /*39f0*/  @P4 STG.E desc[UR16][R20.64], R25 ;  /* 0x0000001914004986 */ /* 0x0003e2000c101910 */
[C---:B------:R-:W-:Y:S01]  /*3a00*/  IADD3 R22, P4, R61.reuse, R18, RZ ;  /* 0x000000123d167210 */ /* 0x040fe20007f9e0ff */
[----:B0-----:R-:W-:Y:S01]  /*3a10*/  FMUL R5, R28, R12 ;  /* 0x0000000c1c057220 */ /* 0x001fe20000400000 */
[----:B------:R-:W-:Y:S01]  /*3a20*/  IADD3 R24, P6, R61, R20, RZ ;  /* 0x000000143d187210 */ /* 0x000fe20007fde0ff */
[----:B------:R0:W-:Y:S01]  /*3a30*/  @P1 STG.E desc[UR16][R18.64+0x20], R57 ;  /* 0x0000203912001986 */ /* 0x0001e2000c101910 */
[----:B------:R-:W-:Y:S01]  /*3a40*/  ISETP.GT.AND P1, PT, R4, 0x9, PT ;  /* 0x000000090400780c */ /* 0x000fe20003f24270 */
[----:B------:R-:W-:Y:S01]  /*3a50*/  IMAD.X R23, R59, 0x1, R19, P4 ;  /* 0x000000013b177824 */ /* 0x000fe200020e0613 */
[C---:B------:R-:W-:Y:S01]  /*3a60*/  ISETP.GT.AND P0, PT, R66.reuse, 0x8, P0 ;  /* 0x000000084200780c */ /* 0x040fe20000704270 */
[----:B------:R2:W-:Y:S01]  /*3a70*/  @P2 STG.E desc[UR16][R20.64+0x20], R27 ;  /* 0x0000201b14002986 */ /* 0x0005e2000c101910 */
[C---:B------:R-:W-:Y:S01]  /*3a80*/  ISETP.GT.AND P4, PT, R66.reuse, RZ, P1 ;  /* 0x000000ff4200720c */ /* 0x040fe20000f84270 */
[-C--:B------:R-:W-:Y:S01]  /*3a90*/  FMUL R37, R37, R12.reuse ;  /* 0x0000000c25257220 */ /* 0x080fe20000400000 */
[----:B------:R-:W-:Y:S01]  /*3aa0*/  IADD3 R63, P2, R61, 0x20, RZ ;  /* 0x000000203d3f7810 */ /* 0x000fe20007f5e0ff */
[----:B------:R3:W-:Y:S01]  /*3ab0*/  @P5 STG.E desc[UR16][R22.64], R5 ;  /* 0x0000000516005986 */ /* 0x0007e2000c101910 */
[----:B-1----:R-:W-:Y:S01]  /*3ac0*/  IMAD.X R25, R59, 0x1, R21, P6 ;  /* 0x000000013b197824 */ /* 0x002fe200030e0615 */
[----:B------:R-:W-:Y:S01]  /*3ad0*/  ISETP.GT.AND P1, PT, R66, 0x8, P1 ;  /* 0x000000084200780c */ /* 0x000fe20000f24270 */
[----:B------:R-:W-:Y:S01]  /*3ae0*/  FMUL R39, R39, R12 ;  /* 0x0000000c27277220 */ /* 0x000fe20000400000 */
[----:B0-----:R-:W-:Y:S01]  /*3af0*/  IADD3 R18, P5, R63, R18, RZ ;  /* 0x000000123f127210 */ /* 0x001fe20007fbe0ff */
[----:B------:R-:W-:Y:S01]  /*3b00*/  IMAD.X R67, RZ, RZ, R59, P2 ;  /* 0x000000ffff437224 */ /* 0x000fe200010e063b */
[----:B------:R-:W-:Y:S01]  /*3b10*/  ISETP.GT.AND P2, PT, R4, 0x10, PT ;  /* 0x000000100400780c */ /* 0x000fe20003f44270 */
[----:B------:R-:W-:Y:S01]  /*3b20*/  FMUL R57, R30, R12 ;  /* 0x0000000c1e397220 */ /* 0x000fe20000400000 */
[----:B------:R-:W-:Y:S01]  /*3b30*/  IADD3 R26, P6, R61, R22, RZ ;  /* 0x000000163d1a7210 */ /* 0x000fe20007fde0ff */
[----:B------:R-:W-:Y:S01]  /*3b40*/  IMAD.X R19, R67, 0x1, R19, P5 ;  /* 0x0000000143137824 */ /* 0x000fe200028e0613 */
[----:B------:R-:W-:Y:S01]  /*3b50*/  @P4 STG.E desc[UR16][R24.64], R29 ;  /* 0x0000001d18004986 */ /* 0x000fe2000c101910 */
[----:B--2---:R-:W-:Y:S01]  /*3b60*/  IADD3 R20, P4, R63, R20, RZ ;  /* 0x000000143f147210 */ /* 0x004fe20007f9e0ff */
[----:B---3--:R-:W-:Y:S01]  /*3b70*/  FMUL R5, R32, R12 ;  /* 0x0000000c20057220 */ /* 0x008fe20000400000 */
[----:B------:R-:W-:Y:S01]  /*3b80*/  ISETP.GT.AND P5, PT, R66, RZ, P2 ;  /* 0x000000ff4200720c */ /* 0x000fe200017a4270 */
[----:B------:R0:W-:Y:S01]  /*3b90*/  @P0 STG.E desc[UR16][R18.64], R57 ;  /* 0x0000003912000986 */ /* 0x0001e2000c101910 */
[----:B------:R-:W-:Y:S01]  /*3ba0*/  ISETP.GT.AND P0, PT, R4, 0x11, PT ;  /* 0x000000110400780c */ /* 0x000fe20003f04270 */
[----:B------:R-:W-:-:S02]  /*3bb0*/  IMAD.X R21, R67, 0x1, R21, P4 ;  /* 0x0000000143157824 */ /* 0x000fc400020e0615 */
[-C--:B------:R-:W-:Y:S01]  /*3bc0*/  FMUL R41, R41, R12.reuse ;  /* 0x0000000c29297220 */ /* 0x080fe20000400000 */
[----:B------:R-:W-:Y:S01]  /*3bd0*/  IMAD.X R27, R59, 0x1, R23, P6 ;  /* 0x000000013b1b7824 */ /* 0x000fe200030e0617 */
[C---:B------:R-:W-:Y:S01]  /*3be0*/  ISETP.GT.AND P4, PT, R66.reuse, RZ, P0 ;  /* 0x000000ff4200720c */ /* 0x040fe20000784270 */
[-C--:B------:R-:W-:Y:S01]  /*3bf0*/  FMUL R43, R43, R12.reuse ;  /* 0x0000000c2b2b7220 */ /* 0x080fe20000400000 */
[----:B------:R1:W-:Y:S01]  /*3c00*/  @P1 STG.E desc[UR16][R20.64], R31 ;  /* 0x0000001f14001986 */ /* 0x0003e2000c101910 */
[----:B------:R-:W-:Y:S01]  /*3c10*/  ISETP.GT.AND P1, PT, R66, 0x8, P2 ;  /* 0x000000084200780c */ /* 0x000fe20001724270 */
[----:B------:R-:W-:Y:S01]  /*3c20*/  FMUL R45, R45, R12 ;  /* 0x0000000c2d2d7220 */ /* 0x000fe20000400000 */
[----:B------:R-:W-:Y:S01]  /*3c30*/  IADD3 R28, P2, R61, R24, RZ ;  /* 0x000000183d1c7210 */ /* 0x000fe20007f5e0ff */
[----:B------:R-:W-:Y:S01]  /*3c40*/  FMUL R47, R47, R12 ;  /* 0x0000000c2f2f7220 */ /* 0x000fe20000400000 */
[----:B------:R2:W-:Y:S01]  /*3c50*/  @P5 STG.E desc[UR16][R26.64], R5 ;  /* 0x000000051a005986 */ /* 0x0005e2000c101910 */
[----:B0-----:R-:W-:Y:S01]  /*3c60*/  IADD3 R18, P5, R63, R22, RZ ;  /* 0x000000163f127210 */ /* 0x001fe20007fbe0ff */
[-C--:B------:R-:W-:Y:S01]  /*3c70*/  FMUL R57, R34, R12.reuse ;  /* 0x0000000c22397220 */ /* 0x080fe20000400000 */
[----:B------:R-:W-:Y:S01]  /*3c80*/  IMAD.X R29, R59, 0x1, R25, P2 ;  /* 0x000000013b1d7824 */ /* 0x000fe200010e0619 */
[----:B------:R-:W-:Y:S01]  /*3c90*/  ISETP.GT.AND P2, PT, R4, 0x18, PT ;  /* 0x000000180400780c */ /* 0x000fe20003f44270 */
[-C--:B------:R-:W-:Y:S01]  /*3ca0*/  FMUL R49, R49, R12.reuse ;  /* 0x0000000c31317220 */ /* 0x080fe20000400000 */
[C---:B------:R-:W-:Y:S01]  /*3cb0*/  ISETP.GT.AND P0, PT, R66.reuse, 0x8, P0 ;  /* 0x000000084200780c */ /* 0x040fe20000704270 */
[----:B------:R-:W-:Y:S01]  /*3cc0*/  IMAD.X R19, R67, 0x1, R23, P5 ;  /* 0x0000000143137824 */ /* 0x000fe200028e0617 */
[----:B------:R0:W-:Y:S01]  /*3cd0*/  @P4 STG.E desc[UR16][R28.64], R33 ;  /* 0x000000211c004986 */ /* 0x0001e2000c101910 */
[----:B------:R-:W-:Y:S01]  /*3ce0*/  ISETP.GT.AND P5, PT, R66, RZ, P2 ;  /* 0x000000ff4200720c */ /* 0x000fe200017a4270 */
[----:B-1----:R-:W-:Y:S01]  /*3cf0*/  FMUL R31, R38, R12 ;  /* 0x0000000c261f7220 */ /* 0x002fe20000400000 */
[----:B------:R-:W-:Y:S01]  /*3d00*/  IADD3 R20, P4, R63, R24, RZ ;  /* 0x000000183f147210 */ /* 0x000fe20007f9e0ff */
[----:B------:R1:W-:Y:S01]  /*3d10*/  @P1 STG.E desc[UR16][R18.64], R57 ;  /* 0x0000003912001986 */ /* 0x0003e2000c101910 */
[----:B------:R-:W-:Y:S01]  /*3d20*/  IADD3 R22, P6, R61, R26, RZ ;  /* 0x0000001a3d167210 */ /* 0x000fe20007fde0ff */
[-C--:B--2---:R-:W-:Y:S01]  /*3d30*/  FMUL R5, R36, R12.reuse ;  /* 0x0000000c24057220 */ /* 0x084fe20000400000 */
[----:B------:R-:W-:Y:S01]  /*3d40*/  ISETP.GT.AND P1, PT, R4, 0x19, PT ;  /* 0x000000190400780c */ /* 0x000fe20003f24270 */
[----:B------:R-:W-:Y:S01]  /*3d50*/  IMAD.X R21, R67, 0x1, R25, P4 ;  /* 0x0000000143157824 */ /* 0x000fe200020e0619 */
[C---:B------:R-:W-:Y:S01]  /*3d60*/  ISETP.GT.AND P2, PT, R66.reuse, 0x8, P2 ;  /* 0x000000084200780c */ /* 0x040fe20001744270 */
[----:B------:R-:W-:Y:S01]  /*3d70*/  IMAD.X R23, R59, 0x1, R27, P6 ;  /* 0x000000013b177824 */ /* 0x000fe200030e061b */
[----:B------:R-:W-:Y:S01]  /*3d80*/  ISETP.GT.AND P4, PT, R66, RZ, P1 ;  /* 0x000000ff4200720c */ /* 0x000fe20000f84270 */
[----:B0-----:R-:W-:Y:S01]  /*3d90*/  FMUL R33, R48, R12 ;  /* 0x0000000c30217220 */ /* 0x001fe20000400000 */
[----:B------:R0:W-:Y:S01]  /*3da0*/  @P0 STG.E desc[UR16][R20.64], R35 ;  /* 0x0000002314000986 */ /* 0x0001e2000c101910 */
[----:B------:R-:W-:Y:S01]  /*3db0*/  IADD3 R24, P0, R61, R28, RZ ;  /* 0x0000001c3d187210 */ /* 0x000fe20007f1e0ff */
[----:B------:R-:W-:Y:S01]  /*3dc0*/  FMUL R51, R51, R12 ;  /* 0x0000000c33337220 */ /* 0x000fe20000400000 */
[----:B------:R-:W-:Y:S01]  /*3dd0*/  ISETP.GT.AND P1, PT, R66, 0x8, P1 ;  /* 0x000000084200780c */ /* 0x000fe20000f24270 */
[----:B------:R2:W-:Y:S01]  /*3de0*/  @P5 STG.E desc[UR16][R22.64], R5 ;  /* 0x0000000516005986 */ /* 0x0005e2000c101910 */
[----:B-1----:R-:W-:Y:S01]  /*3df0*/  IADD3 R18, P5, R63, R26, RZ ;  /* 0x0000001a3f127210 */ /* 0x002fe20007fbe0ff */
[----:B------:R-:W-:Y:S01]  /*3e00*/  IMAD.X R25, R59, 0x1, R29, P0 ;  /* 0x000000013b197824 */ /* 0x000fe200000e061d */
[----:B------:R-:W-:Y:S01]  /*3e10*/  ISETP.GT.AND P0, PT, R4, 0x20, PT ;  /* 0x000000200400780c */ /* 0x000fe20003f04270 */
[----:B------:R-:W-:Y:S01]  /*3e20*/  FMUL R53, R53, R12 ;  /* 0x0000000c35357220 */ /* 0x000fe20000400000 */
[----:B------:R-:W-:Y:S01]  /*3e30*/  IADD3 R26, P6, R61, R22, RZ ;  /* 0x000000163d1a7210 */ /* 0x000fe20007fde0ff */
[----:B------:R-:W-:Y:S01]  /*3e40*/  IMAD.X R19, R67, 0x1, R27, P5 ;  /* 0x0000000143137824 */ /* 0x000fe200028e061b */
[----:B------:R-:W-:Y:S01]  /*3e50*/  @P4 STG.E desc[UR16][R24.64], R37 ;  /* 0x0000002518004986 */ /* 0x000fe2000c101910 */
[----:B0-----:R-:W-:Y:S01]  /*3e60*/  IADD3 R20, P5, R63, R28, RZ ;  /* 0x0000001c3f147210 */ /* 0x001fe20007fbe0ff */
[----:B------:R-:W-:Y:S01]  /*3e70*/  FMUL R55, R55, R12 ;  /* 0x0000000c37377220 */ /* 0x000fe20000400000 */
[----:B------:R-:W-:Y:S01]  /*3e80*/  ISETP.GT.AND P4, PT, R66, RZ, P0 ;  /* 0x000000ff4200720c */ /* 0x000fe20000784270 */
[----:B------:R0:W-:Y:S01]  /*3e90*/  @P2 STG.E desc[UR16][R18.64], R31 ;  /* 0x0000001f12002986 */ /* 0x0001e2000c101910 */
[----:B------:R-:W-:Y:S01]  /*3ea0*/  ISETP.GT.AND P2, PT, R4, 0x21, PT ;  /* 0x000000210400780c */ /* 0x000fe20003f44270 */
[----:B------:R-:W-:-:S02]  /*3eb0*/  IMAD.X R21, R67, 0x1, R29, P5 ;  /* 0x0000000143157824 */ /* 0x000fc400028e061d */
[----:B--2---:R-:W-:Y:S01]  /*3ec0*/  FMUL R5, R40, R12 ;  /* 0x0000000c28057220 */ /* 0x004fe20000400000 */
[----:B------:R-:W-:Y:S01]  /*3ed0*/  IMAD.X R27, R59, 0x1, R23, P6 ;  /* 0x000000013b1b7824 */ /* 0x000fe200030e0617 */
[C---:B------:R-:W-:Y:S01]  /*3ee0*/  ISETP.GT.AND P5, PT, R66.reuse, RZ, P2 ;  /* 0x000000ff4200720c */ /* 0x040fe200017a4270 */
[----:B------:R1:W-:Y:S01]  /*3ef0*/  @P1 STG.E desc[UR16][R20.64], R39 ;  /* 0x0000002714001986 */ /* 0x0003e2000c101910 */
[----:B------:R-:W-:Y:S02]  /*3f00*/  IADD3 R28, P1, R61, R24, RZ ;  /* 0x000000183d1c7210 */ /* 0x000fe40007f3e0ff */
[C---:B------:R-:W-:Y:S02]  /*3f10*/  ISETP.GT.AND P0, PT, R66.reuse, 0x8, P0 ;  /* 0x000000084200780c */ /* 0x040fe40000704270 */
[----:B------:R2:W-:Y:S01]  /*3f20*/  @P4 STG.E desc[UR16][R26.64], R5 ;  /* 0x000000051a004986 */ /* 0x0005e2000c101910 */
[----:B0-----:R-:W-:Y:S01]  /*3f30*/  IADD3 R18, P4, R63, R22, RZ ;  /* 0x000000163f127210 */ /* 0x001fe20007f9e0ff */
[----:B------:R-:W-:Y:S01]  /*3f40*/  IMAD.X R29, R59, 0x1, R25, P1 ;  /* 0x000000013b1d7824 */ /* 0x000fe200008e0619 */
[----:B------:R-:W-:Y:S01]  /*3f50*/  ISETP.GT.AND P2, PT, R66, 0x8, P2 ;  /* 0x000000084200780c */ /* 0x000fe20001744270 */
[----:B------:R-:W-:Y:S01]  /*3f60*/  FMUL R31, R42, R12 ;  /* 0x0000000c2a1f7220 */ /* 0x000fe20000400000 */
[----:B------:R-:W-:Y:S01]  /*3f70*/  ISETP.GT.AND P1, PT, R4, 0x28, PT ;  /* 0x000000280400780c */ /* 0x000fe20003f24270 */
[----:B------:R-:W-:Y:S01]  /*3f80*/  IMAD.X R19, R67, 0x1, R23, P4 ;  /* 0x0000000143137824 */ /* 0x000fe200020e0617 */
[----:B------:R-:W-:Y:S01]  /*3f90*/  @P5 STG.E desc[UR16][R28.64], R41 ;  /* 0x000000291c005986 */ /* 0x000fe2000c101910 */
[----:B-1----:R-:W-:-:S02]  /*3fa0*/  IADD3 R20, P5, R63, R24, RZ ;  /* 0x000000183f147210 */ /* 0x002fc40007fbe0ff */
[----:B------:R-:W-:Y:S01]  /*3fb0*/  ISETP.GT.AND P4, PT, R66, RZ, P1 ;  /* 0x000000ff4200720c */ /* 0x000fe20000f84270 */
[----:B------:R0:W-:Y:S01]  /*3fc0*/  @P0 STG.E desc[UR16][R18.64], R31 ;  /* 0x0000001f12000986 */ /* 0x0001e2000c101910 */
[----:B------:R-:W-:Y:S01]  /*3fd0*/  ISETP.GT.AND P0, PT, R4, 0x29, PT ;  /* 0x000000290400780c */ /* 0x000fe20003f04270 */
[----:B------:R-:W-:Y:S01]  /*3fe0*/  IMAD.X R21, R67, 0x1, R25, P5 ;  /* 0x0000000143157824 */ /* 0x000fe200028e0619 */
[----:B------:R-:W-:Y:S01]  /*3ff0*/  IADD3 R22, P6, R61, R26, RZ ;  /* 0x0000001a3d167210 */ /* 0x000fe20007fde0ff */
[----:B--2---:R-:W-:Y:S01]  /*4000*/  FMUL R5, R44, R12 ;  /* 0x0000000c2c057220 */ /* 0x004fe20000400000 */
[----:B------:R-:W-:Y:S02]  /*4010*/  ISETP.GT.AND P5, PT, R66, RZ, P0 ;  /* 0x000000ff4200720c */ /* 0x000fe400007a4270 */
[----:B------:R1:W-:Y:S01]  /*4020*/  @P2 STG.E desc[UR16][R20.64], R43 ;  /* 0x0000002b14002986 */ /* 0x0003e2000c101910 */
[----:B------:R-:W-:Y:S01]  /*4030*/  IMAD.X R23, R59, 0x1, R27, P6 ;  /* 0x000000013b177824 */ /* 0x000fe200030e061b */
[----:B------:R-:W-:-:S02]  /*4040*/  IADD3 R24, P2, R61, R28, RZ ;  /* 0x0000001c3d187210 */ /* 0x000fc40007f5e0ff */
[----:B------:R-:W-:Y:S01]  /*4050*/  ISETP.GT.AND P1, PT, R66, 0x8, P1 ;  /* 0x000000084200780c */ /* 0x000fe20000f24270 */
[----:B0-----:R-:W-:Y:S01]  /*4060*/  FMUL R31, R46, R12 ;  /* 0x0000000c2e1f7220 */ /* 0x001fe20000400000 */
[----:B------:R-:W-:Y:S01]  /*4070*/  @P4 STG.E desc[UR16][R22.64], R5 ;  /* 0x0000000516004986 */ /* 0x000fe2000c101910 */
[----:B------:R-:W-:Y:S01]  /*4080*/  IADD3 R18, P4, R63, R26, RZ ;  /* 0x0000001a3f127210 */ /* 0x000fe20007f9e0ff */
[----:B------:R-:W-:Y:S01]  /*4090*/  IMAD.X R25, R59, 0x1, R29, P2 ;  /* 0x000000013b197824 */ /* 0x000fe200010e061d */
[----:B------:R-:W-:Y:S02]  /*40a0*/  ISETP.GT.AND P0, PT, R66, 0x8, P0 ;  /* 0x000000084200780c */ /* 0x000fe40000704270 */
[----:B------:R-:W-:Y:S01]  /*40b0*/  ISETP.GT.AND P2, PT, R4, 0x30, PT ;  /* 0x000000300400780c */ /* 0x000fe20003f44270 */
[----:B------:R-:W-:Y:S01]  /*40c0*/  IMAD.X R19, R67, 0x1, R27, P4 ;  /* 0x0000000143137824 */ /* 0x000fe200020e061b */
[----:B------:R-:W-:Y:S01]  /*40d0*/  @P5 STG.E desc[UR16][R24.64], R45 ;  /* 0x0000002d18005986 */ /* 0x000fe2000c101910 */
[----:B-1----:R-:W-:-:S02]  /*40e0*/  IADD3 R20, P5, R63, R28, RZ ;  /* 0x0000001c3f147210 */ /* 0x002fc40007fbe0ff */
[----:B------:R-:W-:Y:S01]  /*40f0*/  ISETP.GT.AND P4, PT, R66, RZ, P2 ;  /* 0x000000ff4200720c */ /* 0x000fe20001784270 */
[----:B------:R0:W-:Y:S01]  /*4100*/  @P1 STG.E desc[UR16][R18.64], R31 ;  /* 0x0000001f12001986 */ /* 0x0001e2000c101910 */
[----:B------:R-:W-:Y:S01]  /*4110*/  IADD3 R26, P6, R61, R22, RZ ;  /* 0x000000163d1a7210 */ /* 0x000fe20007fde0ff */
[----:B------:R-:W-:Y:S01]  /*4120*/  IMAD.X R21, R67, 0x1, R29, P5 ;  /* 0x0000000143157824 */ /* 0x000fe200028e061d */
[----:B------:R-:W-:-:S03]  /*4130*/  ISETP.GT.AND P1, PT, R4, 0x31, PT ;  /* 0x000000310400780c */ /* 0x000fc60003f24270 */
[----:B------:R-:W-:Y:S01]  /*4140*/  IMAD.X R27, R59, 0x1, R23, P6 ;  /* 0x000000013b1b7824 */ /* 0x000fe200030e0617 */
[C---:B------:R-:W-:Y:S01]  /*4150*/  ISETP.GT.AND P5, PT, R66.reuse, RZ, P1 ;  /* 0x000000ff4200720c */ /* 0x040fe20000fa4270 */
[----:B------:R1:W-:Y:S01]  /*4160*/  @P0 STG.E desc[UR16][R20.64], R47 ;  /* 0x0000002f14000986 */ /* 0x0003e2000c101910 */
[----:B------:R-:W-:Y:S02]  /*4170*/  ISETP.GT.AND P6, PT, R66, 0x8, P2 ;  /* 0x000000084200780c */ /* 0x000fe400017c4270 */
[----:B------:R-:W-:Y:S01]  /*4180*/  IADD3 R28, P0, R61, R24, RZ ;  /* 0x000000183d1c7210 */ /* 0x000fe20007f1e0ff */
[----:B------:R2:W-:Y:S01]  /*4190*/  @P4 STG.E desc[UR16][R26.64], R33 ;  /* 0x000000211a004986 */ /* 0x0005e2000c101910 */
[----:B0-----:R-:W-:Y:S01]  /*41a0*/  IADD3 R18, P2, R63, R22, RZ ;  /* 0x000000163f127210 */ /* 0x001fe20007f5e0ff */
[----:B------:R-:W-:Y:S01]  /*41b0*/  FMUL R31, R50, R12 ;  /* 0x0000000c321f7220 */ /* 0x000fe20000400000 */
[----:B------:R-:W-:Y:S01]  /*41c0*/  ISETP.GT.AND P1, PT, R66, 0x8, P1 ;  /* 0x000000084200780c */ /* 0x000fe20000f24270 */
[----:B------:R-:W-:Y:S01]  /*41d0*/  IMAD.X R29, R59, 0x1, R25, P0 ;  /* 0x000000013b1d7824 */ /* 0x000fe200000e0619 */
[C---:B------:R-:W-:Y:S01]  /*41e0*/  ISETP.GT.AND P0, PT, R4.reuse, 0x38, PT ;  /* 0x000000380400780c */ /* 0x040fe20003f04270 */
[----:B------:R-:W-:Y:S01]  /*41f0*/  IMAD.X R19, R67, 0x1, R23, P2 ;  /* 0x0000000143137824 */ /* 0x000fe200010e0617 */
[----:B------:R-:W-:-:S02]  /*4200*/  ISETP.GT.AND P2, PT, R4, 0x39, PT ;  /* 0x000000390400780c */ /* 0x000fc40003f44270 */
[----:B------:R-:W-:Y:S01]  /*4210*/  IADD3 R4, P4, R63, R24, RZ ;  /* 0x000000183f047210 */ /* 0x000fe20007f9e0ff */
[----:B------:R-:W-:Y:S01]  /*4220*/  @P5 STG.E desc[UR16][R28.64], R49 ;  /* 0x000000311c005986 */ /* 0x000fe2000c101910 */
[----:B-1----:R-:W-:-:S03]  /*4230*/  IADD3 R20, P5, R61, R26, RZ ;  /* 0x0000001a3d147210 */ /* 0x002fc60007fbe0ff */
[----:B------:R-:W-:Y:S01]  /*4240*/  IMAD.X R5, R67, 0x1, R25, P4 ;  /* 0x0000000143057824 */ /* 0x000fe200020e0619 */
[----:B------:R-:W-:Y:S01]  /*4250*/  IADD3 R24, P4, R63, R26, RZ ;  /* 0x0000001a3f187210 */ /* 0x000fe20007f9e0ff */
[----:B------:R0:W-:Y:S01]  /*4260*/  @P6 STG.E desc[UR16][R18.64], R31 ;  /* 0x0000001f12006986 */ /* 0x0001e2000c101910 */
[--C-:B------:R-:W-:Y:S01]  /*4270*/  IMAD.X R21, R59, 0x1, R27.reuse, P5 ;  /* 0x000000013b157824 */ /* 0x100fe200028e061b */
[C---:B------:R-:W-:Y:S02]  /*4280*/  ISETP.GT.AND P6, PT, R66.reuse, RZ, P0 ;  /* 0x000000ff4200720c */ /* 0x040fe400007c4270 */
[----:B------:R-:W-:Y:S01]  /*4290*/  IADD3 R22, P5, R61, R28, RZ ;  /* 0x0000001c3d167210 */ /* 0x000fe20007fbe0ff */
[----:B------:R-:W-:Y:S01]  /*42a0*/  IMAD.X R25, R67, 0x1, R27, P4 ;  /* 0x0000000143197824 */ /* 0x000fe200020e061b */
[----:B------:R-:W-:Y:S01]  /*42b0*/  ISETP.GT.AND P4, PT, R66, RZ, P2 ;  /* 0x000000ff4200720c */ /* 0x000fe20001784270 */
[----:B--2---:R-:W-:Y:S01]  /*42c0*/  FMUL R27, R52, R12 ;  /* 0x0000000c341b7220 */ /* 0x004fe20000400000 */
[C---:B------:R-:W-:Y:S01]  /*42d0*/  ISETP.GT.AND P0, PT, R66.reuse, 0x8, P0 ;  /* 0x000000084200780c */ /* 0x040fe20000704270 */
[----:B------:R-:W-:Y:S01]  /*42e0*/  IMAD.X R23, R59, 0x1, R29, P5 ;  /* 0x000000013b177824 */ /* 0x000fe200028e061d */
[----:B------:R-:W-:Y:S01]  /*42f0*/  ISETP.GT.AND P2, PT, R66, 0x8, P2 ;  /* 0x000000084200780c */ /* 0x000fe20001744270 */
[----:B------:R1:W-:Y:S01]  /*4300*/  @P1 STG.E desc[UR16][R4.64], R51 ;  /* 0x0000003304001986 */ /* 0x0003e2000c101910 */
[----:B0-----:R-:W-:Y:S01]  /*4310*/  IADD3 R18, P5, R63, R28, RZ ;  /* 0x0000001c3f127210 */ /* 0x001fe20007fbe0ff */
[----:B------:R-:W-:-:S02]  /*4320*/  FMUL R31, R54, R12 ;  /* 0x0000000c361f7220 */ /* 0x000fc40000400000 */
[----:B------:R1:W-:Y:S02]  /*4330*/  @P6 STG.E desc[UR16][R20.64], R27 ;  /* 0x0000001b14006986 */ /* 0x0003e4000c101910 */
[----:B------:R-:W-:Y:S02]  /*4340*/  IMAD.X R19, R67, 0x1, R29, P5 ;  /* 0x0000000143137824 */ /* 0x000fe400028e061d */
[----:B------:R1:W-:Y:S04]  /*4350*/  @P4 STG.E desc[UR16][R22.64], R53 ;  /* 0x0000003516004986 */ /* 0x0003e8000c101910 */
[----:B------:R1:W-:Y:S04]  /*4360*/  @P0 STG.E desc[UR16][R24.64], R31 ;  /* 0x0000001f18000986 */ /* 0x0003e8000c101910 */
[----:B------:R1:W-:Y:S02]  /*4370*/  @P2 STG.E desc[UR16][R18.64], R55 ;  /* 0x0000003712002986 */ /* 0x0003e4000c101910 */
.L_x_86:
[----:B------:R-:W-:Y:S05]  /*4380*/  BSYNC B0 ;  /* 0x0000000000007941 */ /* 0x000fea0003800000 */
.L_x_26:
[C---:B------:R-:W-:Y:S01]  /*4390*/  LEA R2, P0, R8.reuse, R2, 0x1 ;  /* 0x0000000208027211 */ /* 0x040fe200078008ff */
[----:B------:R-:W-:Y:S01]  /*43a0*/  ULDC.64 UR8, c[0x0][0x750] ;  /* 0x0001d40000087ab9 */ /* 0x000fe20000000a00 */
[----:B-1----:R-:W-:Y:S01]  /*43b0*/  IMAD.U32 R4, RZ, RZ, UR13 ;  /* 0x0000000dff047e24 */ /* 0x002fe2000f8e00ff */
[----:B----4-:R-:W-:Y:S01]  /*43c0*/  PRMT R18, RZ, 0x7610, R18 ;  /* 0x00007610ff127816 */ /* 0x010fe20000000012 */
[----:B------:R-:W-:Y:S01]  /*43d0*/  IMAD.MOV.U32 R6, RZ, RZ, -0x1 ;  /* 0xffffffffff067424 */ /* 0x000fe200078e00ff */
[----:B------:R-:W-:Y:S01]  /*43e0*/  LEA.HI.X R3, R8, R3, R0, 0x1, P0 ;  /* 0x0000000308037211 */ /* 0x000fe200000f0c00 */
[----:B------:R1:W-:Y:S01]  /*43f0*/  SYNCS.ARRIVE.TRANS64.A1T0 RZ, [R4+UR23], RZ ;  /* 0x000000ff04ff79a7 */ /* 0x0003e20008100017 */
[----:B------:R-:W-:Y:S01]  /*4400*/  ISETP.GE.U32.AND P0, PT, R2, UR8, PT ;  /* 0x0000000802007c0c */ /* 0x000fe2000bf06070 */
[----:B------:R-:W-:-:S03]  /*4410*/  IMAD.MOV.U32 R5, RZ, RZ, -0x1 ;  /* 0xffffffffff057424 */ /* 0x000fc600078e00ff */
[----:B------:R-:W-:Y:S01]  /*4420*/  ISETP.GE.U32.AND.EX P0, PT, R3, UR9, PT, P0 ;  /* 0x0000000903007c0c */ /* 0x000fe2000bf06100 */
[----:B-1----:R-:W-:-:S12]  /*4430*/  IMAD.MOV.U32 R4, RZ, RZ, -0x1 ;  /* 0xffffffffff047424 */ /* 0x002fd800078e00ff */
[----:B------:R-:W-:Y:S05]  /*4440*/  @P0 BRA `(.L_x_87) ;  /* 0x0000000400600947 */ /* 0x000fea0003800000 */
[----:B------:R-:W1:Y:S01]  /*4450*/  S2R R28, SR_CTAID.X ;  /* 0x00000000001c7919 */ /* 0x000e620000002500 */
[----:B------:R-:W4:Y:S01]  /*4460*/  LDC.64 R22, c[0x0][0x728] ;  /* 0x0001ca00ff167b82 */ /* 0x000f220000000a00 */
[----:B------:R-:W-:Y:S01]  /*4470*/  ULDC UR8, c[0x0][0x150] ;  /* 0x0000540000087ab9 */ /* 0x000fe20000000800 */
[----:B--2---:R-:W-:Y:S01]  /*4480*/  IMAD.MOV.U32 R20, RZ, RZ, R2 ;  /* 0x000000ffff147224 */ /* 0x004fe200078e0002 */
[----:B0-----:R-:W0:Y:S01]  /*4490*/  S2R R30, SR_CTAID.Y ;  /* 0x00000000001e7919 */ /* 0x001e220000002600 */
[----:B------:R-:W-:-:S04]  /*44a0*/  IMAD.MOV.U32 R21, RZ, RZ, R3 ;  /* 0x000000ffff157224 */ /* 0x000fc800078e0003 */
[----:B------:R-:W2:Y:S08]  /*44b0*/  LDC R31, c[0x0][0x144] ;  /* 0x00005100ff1f7b82 */ /* 0x000eb00000000800 */
[----:B------:R-:W0:Y:S08]  /*44c0*/  LDC R6, c[0x0][0x730] ;  /* 0x0001cc00ff067b82 */ /* 0x000e300000000800 */
[----:B------:R-:W0:Y:S01]  /*44d0*/  LDC.64 R26, c[0x0][0x720] ;  /* 0x0001c800ff1a7b82 */ /* 0x000e220000000a00 */
[----:B----4-:R-:W-:-:S04]  /*44e0*/  ISETP.NE.U32.AND P0, PT, R22, RZ, PT ;  /* 0x000000ff1600720c */ /* 0x010fc80003f05070 */
[----:B------:R-:W-:Y:S02]  /*44f0*/  ISETP.NE.AND.EX P0, PT, R23, RZ, PT, P0 ;  /* 0x000000ff1700720c */ /* 0x000fe40003f05300 */
[----:B-1----:R-:W-:-:S05]  /*4500*/  I2FP.F32.U32 R4, R28 ;  /* 0x0000001c00047245 */ /* 0x002fca0000201000 */
[----:B------:R-:W-:-:S04]  /*4510*/  FMUL R4, R4, UR8 ;  /* 0x0000000804047c20 */ /* 0x000fc80008400000 */
[----:B------:R1:W4:Y:S02]  /*4520*/  F2I.U32.TRUNC.NTZ R29, R4 ;  /* 0x00000004001d7305 */ /* 0x000324000020f000 */
[----:B--2---:R-:W-:Y:S05]  /*4530*/  @!P0 BRA `(.L_x_88) ;  /* 0x0000000000288947 */ /* 0x004fea0003800000 */
[----:B------:R-:W2:Y:S02]  /*4540*/  LDC R5, c[0x0][0x734] ;  /* 0x0001cd00ff057b82 */ /* 0x000ea40000000800 */
[----:B--2---:R-:W-:-:S05]  /*4550*/  IADD3 R21, P0, R2, R5, RZ ;  /* 0x0000000502157210 */ /* 0x004fca0007f1e0ff */
[----:B------:R-:W-:-:S04]  /*4560*/  IMAD.X R25, RZ, RZ, R3, P0 ;  /* 0x000000ffff197224 */ /* 0x000fc800000e0603 */
[----:B-1----:R-:W-:-:S04]  /*4570*/  IMAD.WIDE.U32 R4, R25, R22, RZ ;  /* 0x0000001619047225 */ /* 0x002fc800078e00ff */
[----:B------:R-:W-:-:S04]  /*4580*/  IMAD.WIDE.U32 R18, P0, R21, R23, R4 ;  /* 0x0000001715127225 */ /* 0x000fc80007800004 */
[----:B------:R-:W-:-:S04]  /*4590*/  IMAD.WIDE.U32 R4, R21, R22, RZ ;  /* 0x0000001615047225 */ /* 0x000fc800078e00ff */
[----:B------:R-:W-:Y:S01]  /*45a0*/  IMAD.X R21, RZ, RZ, RZ, P0 ;  /* 0x000000ffff157224 */ /* 0x000fe200000e06ff */
[----:B------:R-:W-:Y:S01]  /*45b0*/  IADD3 RZ, P0, R5, R18, RZ ;  /* 0x0000001205ff7210 */ /* 0x000fe20007f1e0ff */
[----:B------:R-:W-:-:S04]  /*45c0*/  IMAD.MOV.U32 R20, RZ, RZ, R19 ;  /* 0x000000ffff147224 */ /* 0x000fc800078e0013 */
[----:B------:R-:W-:-:S08]  /*45d0*/  IMAD.WIDE.U32.X R20, R25, R23, R20, P0 ;  /* 0x0000001719147225 */ /* 0x000fd000000e0414 */
.L_x_88:
[-CC-:B0-----:R-:W-:Y:S01]  /*45e0*/  SHF.R.U64 R24, R20, R6.reuse, R21.reuse ;  /* 0x0000000614187219 */ /* 0x181fe20000001215 */
[----:B------:R-:W0:Y:S01]  /*45f0*/  LDC.64 R34, c[0x0][0x740] ;  /* 0x0001d000ff227b82 */ /* 0x000e220000000a00 */
[----:B-1----:R-:W-:Y:S01]  /*4600*/  SHF.R.U32.HI R4, RZ, R6, R21 ;  /* 0x00000006ff047219 */ /* 0x002fe20000011615 */
[----:B----4-:R-:W-:Y:S01]  /*4610*/  IMAD.MOV R29, RZ, RZ, -R29 ;  /* 0x000000ffff1d7224 */ /* 0x010fe200078e0a1d */
[----:B------:R-:W-:Y:S01]  /*4620*/  IADD3 R19, P0, RZ, -R24, RZ ;  /* 0x80000018ff137210 */ /* 0x000fe20007f1e0ff */
[----:B------:R-:W-:Y:S01]  /*4630*/  ULDC UR8, c[0x0][0x154] ;  /* 0x0000550000087ab9 */ /* 0x000fe20000000800 */
[----:B------:R-:W-:Y:S02]  /*4640*/  IMAD.MOV.U32 R21, RZ, RZ, 0x1 ;  /* 0x00000001ff157424 */ /* 0x000fe400078e00ff */
[----:B------:R-:W-:Y:S01]  /*4650*/  IMAD R29, R31, R29, R28 ;  /* 0x0000001d1f1d7224 */ /* 0x000fe200078e021c */
[----:B------:R-:W1:Y:S01]  /*4660*/  LDC R18, c[0x0][0x718] ;  /* 0x0001c600ff127b82 */ /* 0x000e620000000800 */
[----:B------:R-:W-:-:S04]  /*4670*/  IMAD.X R5, RZ, RZ, ~R4, P0 ;  /* 0x000000ffff057224 */ /* 0x000fc800000e0e04 */
[-C--:B------:R-:W-:Y:S02]  /*4680*/  IMAD R6, R5, R26.reuse, RZ ;  /* 0x0000001a05067224 */ /* 0x080fe400078e02ff */
[C---:B------:R-:W-:Y:S01]  /*4690*/  IMAD.WIDE.U32 R4, R19.reuse, R26, R2 ;  /* 0x0000001a13047225 */ /* 0x040fe200078e0002 */
[----:B------:R-:W2:Y:S03]  /*46a0*/  LDC R20, c[0x0][0x708] ;  /* 0x0001c200ff147b82 */ /* 0x000ea60000000800 */
[----:B------:R-:W-:Y:S01]  /*46b0*/  IMAD R19, R19, R27, R6 ;  /* 0x0000001b13137224 */ /* 0x000fe200078e0206 */
[----:B------:R-:W-:-:S03]  /*46c0*/  I2FP.F32.U32 R6, R30 ;  /* 0x0000001e00067245 */ /* 0x000fc60000201000 */
[----:B------:R-:W-:Y:S01]  /*46d0*/  IMAD.IADD R5, R5, 0x1, R19 ;  /* 0x0000000105057824 */ /* 0x000fe200078e0213 */
[----:B------:R-:W4:Y:S01]  /*46e0*/  LDC R32, c[0x0][0x758] ;  /* 0x0001d600ff207b82 */ /* 0x000f220000000800 */
[----:B0-----:R-:W-:Y:S01]  /*46f0*/  ISETP.NE.U32.AND P0, PT, R34, RZ, PT ;  /* 0x000000ff2200720c */ /* 0x001fe20003f05070 */
[----:B------:R-:W-:-:S03]  /*4700*/  IMAD.MOV.U32 R19, RZ, RZ, -0x1 ;  /* 0xffffffffff137424 */ /* 0x000fc600078e00ff */
[----:B------:R-:W-:-:S03]  /*4710*/  ISETP.NE.AND.EX P0, PT, R35, RZ, PT, P0 ;  /* 0x000000ff2300720c */ /* 0x000fc60003f05300 */
[----:B------:R-:W0:Y:S01]  /*4720*/  LDC R27, c[0x0][0x148] ;  /* 0x00005200ff1b7b82 */ /* 0x000e220000000800 */
[-CC-:B-1----:R-:W-:Y:S02]  /*4730*/  SHF.R.U64 R22, R4, R18.reuse, R5.reuse ;  /* 0x0000001204167219 */ /* 0x182fe40000001205 */
[----:B------:R-:W-:Y:S01]  /*4740*/  SHF.R.U32.HI R5, RZ, R18, R5 ;  /* 0x00000012ff057219 */ /* 0x000fe20000011605 */
[----:B------:R-:W-:-:S04]  /*4750*/  FMUL R18, R6, UR8 ;  /* 0x0000000806127c20 */ /* 0x000fc80008400000 */
[----:B------:R-:W1:Y:S01]  /*4760*/  LDC R28, c[0x0][0x700] ;  /* 0x0001c000ff1c7b82 */ /* 0x000e620000000800 */
[----:B------:R0:W0:Y:S01]  /*4770*/  F2I.U32.TRUNC.NTZ R25, R18 ;  /* 0x0000001200197305 */ /* 0x000022000020f000 */
[-CC-:B--2---:R-:W-:Y:S02]  /*4780*/  SHF.R.U64 R6, R22, R20.reuse, R5.reuse ;  /* 0x0000001416067219 */ /* 0x184fe40000001205 */
[----:B------:R-:W-:-:S04]  /*4790*/  SHF.R.U32.HI R5, RZ, R20, R5 ;  /* 0x00000014ff057219 */ /* 0x000fc80000011605 */
[----:B------:R-:W2:Y:S01]  /*47a0*/  LDC R33, c[0x0][0x748] ;  /* 0x0001d200ff217b82 */ /* 0x000ea20000000800 */
[-CC-:B----4-:R-:W-:Y:S02]  /*47b0*/  SHF.R.U64 R26, R6, R32.reuse, R5.reuse ;  /* 0x00000020061a7219 */ /* 0x190fe40000001205 */
[-C--:B------:R-:W-:Y:S02]  /*47c0*/  SHF.L.U32 R19, R19, R32.reuse, RZ ;  /* 0x0000002013137219 */ /* 0x080fe400000006ff */
[-C--:B------:R-:W-:Y:S01]  /*47d0*/  SHF.R.U32.HI R5, RZ, R32.reuse, R5 ;  /* 0x00000020ff057219 */ /* 0x080fe20000011605 */
[----:B------:R-:W-:Y:S01]  /*47e0*/  IMAD.MOV.U32 R4, RZ, RZ, R26 ;  /* 0x000000ffff047224 */ /* 0x000fe200078e001a */
[----:B------:R-:W-:Y:S01]  /*47f0*/  SHF.L.U32 R32, R21, R32, RZ ;  /* 0x0000002015207219 */ /* 0x000fe200000006ff */
[----:B------:R-:W4:Y:S01]  /*4800*/  LDC R36, c[0x0][0x738] ;  /* 0x0001ce00ff247b82 */ /* 0x000f220000000800 */
[----:B------:R-:W-:-:S07]  /*4810*/  LOP3.LUT R31, RZ, R19, RZ, 0x33, !PT ;  /* 0x00000013ff1f7212 */ /* 0x000fce00078e33ff */
[----:B------:R-:W0:Y:S01]  /*4820*/  LDC R37, c[0x0][0x710] ;  /* 0x0001c400ff257b82 */ /* 0x000e220000000800 */
[----:B------:R-:W-:Y:S05]  /*4830*/  @!P0 BRA `(.L_x_89) ;  /* 0x0000000000288947 */ /* 0x000fea0003800000 */
[----:B------:R-:W3:Y:S02]  /*4840*/  LDC R21, c[0x0][0x74c] ;  /* 0x0001d300ff157b82 */ /* 0x000ee40000000800 */
[----:B---3--:R-:W-:-:S05]  /*4850*/  IADD3 R21, P0, R26, R21, RZ ;  /* 0x000000151a157210 */ /* 0x008fca0007f1e0ff */
[----:B------:R-:W-:-:S04]  /*4860*/  IMAD.X R23, RZ, RZ, R5, P0 ;  /* 0x000000ffff177224 */ /* 0x000fc800000e0605 */
[----:B------:R-:W-:-:S04]  /*4870*/  IMAD.WIDE.U32 R4, R23, R34, RZ ;  /* 0x0000002217047225 */ /* 0x000fc800078e00ff */
[----:B0-----:R-:W-:-:S04]  /*4880*/  IMAD.WIDE.U32 R18, P0, R21, R35, R4 ;  /* 0x0000002315127225 */ /* 0x001fc80007800004 */
[----:B------:R-:W-:-:S04]  /*4890*/  IMAD.WIDE.U32 R4, R21, R34, RZ ;  /* 0x0000002215047225 */ /* 0x000fc800078e00ff */
[----:B------:R-:W-:Y:S01]  /*48a0*/  IMAD.X R21, RZ, RZ, RZ, P0 ;  /* 0x000000ffff157224 */ /* 0x000fe200000e06ff */
[----:B------:R-:W-:Y:S01]  /*48b0*/  IADD3 RZ, P0, R5, R18, RZ ;  /* 0x0000001205ff7210 */ /* 0x000fe20007f1e0ff */
[----:B------:R-:W-:-:S04]  /*48c0*/  IMAD.MOV.U32 R20, RZ, RZ, R19 ;  /* 0x000000ffff147224 */ /* 0x000fc800078e0013 */
[----:B------:R-:W-:-:S08]  /*48d0*/  IMAD.WIDE.U32.X R4, R23, R35, R20, P0 ;  /* 0x0000002317047225 */ /* 0x000fd000000e0414 */
.L_x_89:
[----:B--2---:R-:W-:Y:S01]  /*48e0*/  SHF.R.U64 R4, R4, R33, R5 ;  /* 0x0000002104047219 */ /* 0x004fe20000001205 */
[----:B-1----:R-:W-:Y:S01]  /*48f0*/  VIADD R21, R28, 0xffffffff ;  /* 0xffffffff1c157836 */ /* 0x002fe20000000000 */
[----:B------:R-:W-:Y:S01]  /*4900*/  LOP3.LUT R19, R6, R31, RZ, 0xc0, !PT ;  /* 0x0000001f06137212 */ /* 0x000fe200078ec0ff */
[----:B0-----:R-:W-:Y:S02]  /*4910*/  IMAD.MOV R25, RZ, RZ, -R25 ;  /* 0x000000ffff197224 */ /* 0x001fe400078e0a19 */
[----:B------:R-:W-:Y:S02]  /*4920*/  IMAD.MOV R5, RZ, RZ, -R4 ;  /* 0x000000ffff057224 */ /* 0x000fe400078e0a04 */
[----:B------:R-:W-:Y:S01]  /*4930*/  IMAD R6, R32, R4, R19 ;  /* 0x0000000420067224 */ /* 0x000fe200078e0213 */
[----:B------:R-:W-:Y:S01]  /*4940*/  LOP3.LUT R19, R22, R21, RZ, 0xc0, !PT ;  /* 0x0000001516137212 */ /* 0x000fe200078ec0ff */
[----:B------:R-:W-:Y:S02]  /*4950*/  @P3 IMAD R29, R27, R25, R30 ;  /* 0x000000191b1d3224 */ /* 0x000fe400078e021e */
[----:B----4-:R-:W-:-:S02]  /*4960*/  IMAD R4, R5, R36, R26 ;  /* 0x0000002405047224 */ /* 0x010fc400078e021a */
[----:B------:R-:W-:Y:S02]  /*4970*/  IMAD R6, R6, R37, R29 ;  /* 0x0000002506067224 */ /* 0x000fe400078e021d */
[----:B------:R-:W-:Y:S02]  /*4980*/  IMAD R5, R4, R28, R19 ;  /* 0x0000001c04057224 */ /* 0x000fe400078e0213 */
[----:B------:R-:W-:-:S03]  /*4990*/  IMAD.MOV.U32 R18, RZ, RZ, 0x1 ;  /* 0x00000001ff127424 */ /* 0x000fc600078e00ff */
[----:B------:R-:W-:Y:S02]  /*49a0*/  SEL R4, R5, R6, !P3 ;  /* 0x0000000605047207 */ /* 0x000fe40005800000 */
[----:B------:R-:W-:Y:S01]  /*49b0*/  SEL R6, R6, R5, !P3 ;  /* 0x0000000506067207 */ /* 0x000fe20005800000 */
[----:B------:R-:W-:-:S07]  /*49c0*/  IMAD.MOV.U32 R5, RZ, RZ, R24 ;  /* 0x000000ffff057224 */ /* 0x000fce00078e0018 */
.L_x_87:
[----:B------:R-:W-:Y:S02]  /*49d0*/  LOP3.LUT P0, RZ, R18, 0xff, RZ, 0xc0, !PT ;  /* 0x000000ff12ff7812 */ /* 0x000fe4000780c0ff */
[----:B------:R-:W-:-:S11]  /*49e0*/  LOP3.LUT R65, R65, 0x1, RZ, 0x3c, !PT ;  /* 0x0000000141417812 */ /* 0x000fd600078e3cff */
[----:B------:R-:W-:Y:S05]  /*49f0*/  @P0 BRA `(.L_x_90) ;  /* 0xffffffc800ec0947 */ /* 0x000fea000383ffff */
[----:B------:R-:W-:Y:S05]  /*4a00*/  EXIT ;  /* 0x000000000000794d */ /* 0x000fea0003800000 */
.L_x_14:
[----:B------:R-:W-:-:S08]  /*4a10*/  ISETP.NE.AND P0, PT, R20, RZ, PT ;  /* 0x000000ff1400720c */ /* 0x000fd00003f05270 */
[----:B-----5:R-:W0:-:S00]  /*4a20*/  USETMAXREG.DEALLOC.CTAPOOL 0x28 ;  /* 0x00000028000079c8 */ /* 0x020e0000080e0500 */
[----:B------:R-:W-:Y:S05]  /*4a30*/  @P0 EXIT ;  /* 0x000000000000094d */ /* 0x000fea0003800000 */
[----:B0-----:R-:W-:Y:S01]  /*4a40*/  LOP3.LUT P0, RZ, R16, 0xff, RZ, 0xc0, !PT ;  /* 0x000000ff10ff7812 */ /* 0x001fe2000780c0ff */
[----:B------:R-:W-:Y:S02]  /*4a50*/  IMAD.MOV.U32 R12, RZ, RZ, 0x1 ;  /* 0x00000001ff0c7424 */ /* 0x000fe400078e00ff */
[----:B------:R-:W-:-:S10]  /*4a60*/  IMAD.MOV.U32 R15, RZ, RZ, RZ ;  /* 0x000000ffff0f7224 */ /* 0x000fd400078e00ff */
[----:B------:R-:W-:Y:S05]  /*4a70*/  @!P0 BRA `(.L_x_91) ;  /* 0x0000000c005c8947 */ /* 0x000fea0003800000 */
[----:B------:R-:W-:Y:S01]  /*4a80*/  LOP3.LUT P0, RZ, R10, 0x1f, RZ, 0xc0, !PT ;  /* 0x0000001f0aff7812 */ /* 0x000fe2000780c0ff */
[----:B------:R-:W-:Y:S01]  /*4a90*/  ULDC UR5, c[0x0][0x758] ;  /* 0x0001d60000057ab9 */ /* 0x000fe20000000800 */
[----:B------:R-:W-:Y:S01]  /*4aa0*/  UMOV UR7, 0xffffffff ;  /* 0xffffffff00077882 */ /* 0x000fe20000000000 */
[----:B------:R-:W-:Y:S01]  /*4ab0*/  BSSY B0, `(.L_x_91) ;  /* 0x00000d3000007945 */ /* 0x000fe20003800000 */
[----:B------:R-:W-:Y:S01]  /*4ac0*/  USHF.L.U32 UR7, UR7, UR5, URZ ;  /* 0x0000000507077299 */ /* 0x000fe2000800063f */
[C---:B------:R-:W-:Y:S01]  /*4ad0*/  ISETP.NE.AND P2, PT, R11.reuse, RZ, PT ;  /* 0x000000ff0b00720c */ /* 0x040fe20003f45270 */
[----:B------:R-:W-:Y:S01]  /*4ae0*/  IMAD.MOV.U32 R14, RZ, RZ, 0x1 ;  /* 0x00000001ff0e7424 */ /* 0x000fe200078e00ff */
[----:B------:R-:W-:Y:S01]  /*4af0*/  ISETP.NE.OR P0, PT, R11, RZ, !P0 ;  /* 0x000000ff0b00720c */ /* 0x000fe20004705670 */
[----:B------:R-:W-:Y:S01]  /*4b00*/  IMAD.MOV.U32 R12, RZ, RZ, 0x1 ;  /* 0x00000001ff0c7424 */ /* 0x000fe200078e00ff */
[----:B------:R-:W-:Y:S01]  /*4b10*/  LOP3.LUT R13, R7, 0x2, RZ, 0xfc, !PT ;  /* 0x00000002070d7812 */ /* 0x000fe200078efcff */
[----:B------:R-:W-:Y:S01]  /*4b20*/  IMAD.MOV.U32 R15, RZ, RZ, RZ ;  /* 0x000000ffff0f7224 */ /* 0x000fe200078e00ff */
[----:B------:R-:W-:Y:S01]  /*4b30*/  ULDC UR4, c[0x0][0x700] ;  /* 0x0001c00000047ab9 */ /* 0x000fe20000000800 */
[----:B------:R-:W-:Y:S01]  /*4b40*/  UMOV UR8, 0x1 ;  /* 0x0000000100087882 */ /* 0x000fe20000000000 */
[----:B------:R-:W-:-:S02]  /*4b50*/  UIADD3 UR21, UR6, 0x1, URZ ;  /* 0x0000000106157890 */ /* 0x000fc4000fffe03f */
[----:B------:R-:W-:Y:S02]  /*4b60*/  UIADD3 UR4, UR4, -0x1, URZ ;  /* 0xffffffff04047890 */ /* 0x000fe4000fffe03f */
[----:B------:R-:W-:Y:S02]  /*4b70*/  USHF.L.U32 UR5, UR8, UR5, URZ ;  /* 0x0000000508057299 */ /* 0x000fe4000800063f */
[----:B------:R-:W-:Y:S01]  /*4b80*/  ULOP3.LUT UR7, URZ, UR7, URZ, 0x33, !UPT ;  /* 0x000000073f077292 */ /* 0x000fe2000f8e333f */
[----:B------:R-:W-:-:S11]  /*4b90*/  ULDC.64 UR40, c[0x0][0x198] ;  /* 0x0000660000287ab9 */ /* 0x000fd60000000a00 */
.L_x_103:
[----:B------:R-:W-:-:S03]  /*4ba0*/  UMOV UR8, 0xffffffff ;  /* 0xffffffff00087882 */ /* 0x000fc60000000000 */
[----:B------:R-:W-:Y:S05]  /*4bb0*/  BRA.DIV UR8, `(.L_x_92) ;  /* 0x0000001208c87947 */ /* 0x000fea000b800000 */
[----:B------:R-:W-:-:S13]  /*4bc0*/  ELECT P1, URZ, PT ;  /* 0x00000000003f782f */ /* 0x000fda0003820000 */
.L_x_121:
[----:B------:R-:W0:Y:S01]  /*4bd0*/  LDC R10, c[0x0][0x604] ;  /* 0x00018100ff0a7b82 */ /* 0x000e220000000800 */
[----:B------:R-:W-:Y:S01]  /*4be0*/  BSSY B1, `(.L_x_93) ;  /* 0x000004c000017945 */ /* 0x000fe20003800000 */
[----:B0-----:R-:W-:-:S13]  /*4bf0*/  ISETP.LT.OR P1, PT, R10, 0x1, !P1 ;  /* 0x000000010a00780c */ /* 0x001fda0004f21670 */
[----:B------:R-:W-:Y:S05]  /*4c00*/  @P1 BRA `(.L_x_94) ;  /* 0x0000000400241947 */ /* 0x000fea0003800000 */
[----:B------:R-:W-:Y:S02]  /*4c10*/  IMAD.SHL.U32 R17, R4, 0x40, RZ ;  /* 0x0000004004117824 */ /* 0x000fe400078e00ff */
[----:B------:R-:W-:Y:S02]  /*4c20*/  IMAD.SHL.U32 R24, R6, 0x40, RZ ;  /* 0x0000004006187824 */ /* 0x000fe400078e00ff */
[----:B------:R-:W-:Y:S02]  /*4c30*/  IMAD.MOV.U32 R20, RZ, RZ, RZ ;  /* 0x000000ffff147224 */ /* 0x000fe400078e00ff */
[----:B------:R-:W-:Y:S02]  /*4c40*/  IMAD.MOV.U32 R21, RZ, RZ, 0x40 ;  /* 0x00000040ff157424 */ /* 0x000fe400078e00ff */
[----:B------:R-:W-:Y:S02]  /*4c50*/  IMAD.U32 R22, RZ, RZ, UR21 ;  /* 0x00000015ff167e24 */ /* 0x000fe4000f8e00ff */
[----:B------:R-:W-:-:S02]  /*4c60*/  IMAD.MOV.U32 R4, RZ, RZ, R12 ;  /* 0x000000ffff047224 */ /* 0x000fc400078e000c */
[----:B------:R-:W-:Y:S02]  /*4c70*/  IMAD.MOV.U32 R10, RZ, RZ, R15 ;  /* 0x000000ffff0a7224 */ /* 0x000fe400078e000f */
[----:B------:R-:W-:-:S07]  /*4c80*/  IMAD.MOV.U32 R23, RZ, RZ, RZ ;  /* 0x000000ffff177224 */ /* 0x000fce00078e00ff */
.L_x_98:
[----:B------:R-:W0:Y:S01]  /*4c90*/  S2R R16, SR_CgaCtaId ;  /* 0x0000000000107919 */ /* 0x000e220000008800 */
[----:B------:R-:W-:-:S04]  /*4ca0*/  MOV R11, 0x400 ;  /* 0x00000400000b7802 */ /* 0x000fc80000000f00 */
[----:B0-----:R-:W-:Y:S02]  /*4cb0*/  LEA R19, R16, R11, 0x18 ;  /* 0x0000000b10137211 */ /* 0x001fe400078ec0ff */
[----:B------:R-:W-:Y:S01]  /*4cc0*/  SHF.L.U32 R11, R4, 0x1f, RZ ;  /* 0x0000001f040b7819 */ /* 0x000fe200000006ff */
[----:B------:R-:W0:Y:S02]  /*4cd0*/  @!P2 LDC R16, c[0x0][0x640] ;  /* 0x00019000ff10ab82 */ /* 0x000e240000000800 */
[----:B------:R-:W-:-:S04]  /*4ce0*/  IMAD R18, R10, 0x8, R19 ;  /* 0x000000080a127824 */ /* 0x000fc800078e0213 */
[----:B------:R-:W1:Y:S02]  /*4cf0*/  SYNCS.PHASECHK.TRANS64.TRYWAIT P1, [R18+URZ+0x48], R11 ;  /* 0x0000480b120075a7 */ /* 0x000e64000802017f */
[----:B-1----:R-:W-:Y:S05]  /*4d00*/  @!P1 BRA `(.L_x_95) ;  /* 0x0000001000949947 */ /* 0x002fea0003800000 */
.L_x_122:
[----:B-1----:R-:W-:Y:S01]  /*4d10*/  PRMT R11, R13, 0x9910, RZ ;  /* 0x000099100d0b7816 */ /* 0x002fe200000000ff */
[----:B0-----:R0:W-:Y:S03]  /*4d20*/  @!P2 SYNCS.ARRIVE.TRANS64 RZ, [R18+URZ], R16 ;  /* 0x0000001012ffa9a7 */ /* 0x0011e6000800003f */
[----:B------:R-:W-:-:S13]  /*4d30*/  ISETP.NE.AND P1, PT, R11, 0x2, PT ;  /* 0x000000020b00780c */ /* 0x000fda0003f25270 */
[----:B0-----:R-:W-:Y:S05]  /*4d40*/  @P1 BRA `(.L_x_96) ;  /* 0x0000000000041947 */ /* 0x001fea0003800000 */
[----:B------:R-:W-:Y:S01]  /*4d50*/  BPT.TRAP 0x1 ;  /* 0x000000040000795c */ /* 0x000fe20000300000 */
.L_x_96:
[----:B------:R-:W-:Y:S05]  /*4d60*/  @P0 BRA `(.L_x_97) ;  /* 0x0000000000040947 */ /* 0x000fea0003800000 */
[----:B------:R-:W-:Y:S01]  /*4d70*/  BPT.TRAP 0x1 ;  /* 0x000000040000795c */ /* 0x000fe20000300000 */
.L_x_97:
[--C-:B------:R-:W-:Y:S01]  /*4d80*/  IMAD R11, R10, 0x2000, R19.reuse ;  /* 0x000020000a0b7824 */ /* 0x100fe200078e0213 */
[----:B------:R-:W-:Y:S01]  /*4d90*/  R2UR UR18, R21 ;  /* 0x00000000151272ca */ /* 0x000fe200000e0000 */
[----:B------:R-:W-:Y:S01]  /*4da0*/  VIADD R22, R22, 0xffffffff ;  /* 0xffffffff16167836 */ /* 0x000fe20000000000 */
[----:B------:R-:W-:Y:S01]  /*4db0*/  R2UR UR33, R18 ;  /* 0x00000000122172ca */ /* 0x000fe200000e0000 */
[----:B------:R-:W-:Y:S01]  /*4dc0*/  UIADD3 UR14, UP0, UR40, 0xf0, URZ ;  /* 0x000000f0280e7890 */ /* 0x000fe2000ff1e03f */
[----:B------:R-:W-:Y:S01]  /*4dd0*/  R2UR UR32, R11 ;  /* 0x000000000b2072ca */ /* 0x000fe200000e0000 */
[C-C-:B------:R-:W-:Y:S01]  /*4de0*/  IMAD R11, R10.reuse, 0x400, R19.reuse ;  /* 0x000004000a0b7824 */ /* 0x140fe200078e0213 */
[----:B------:R-:W-:Y:S01]  /*4df0*/  R2UR UR36, R5 ;  /* 0x00000000052472ca */ /* 0x000fe200000e0000 */
[----:B------:R-:W-:Y:S01]  /*4e00*/  IMAD R19, R10, 0x4000, R19 ;  /* 0x000040000a137824 */ /* 0x000fe200078e0213 */
[----:B------:R-:W-:Y:S01]  /*4e10*/  R2UR UR34, R20 ;  /* 0x00000000142272ca */ /* 0x000fe200000e0000 */
[----:B------:R-:W-:Y:S01]  /*4e20*/  UIADD3 UR22, UP1, UR40, 0x1f0, URZ ;  /* 0x000001f028167890 */ /* 0x000fe2000ff3e03f */
[----:B------:R-:W-:Y:S01]  /*4e30*/  R2UR UR8, R11 ;  /* 0x000000000b0872ca */ /* 0x000fe200000e0000 */
[----:B------:R-:W-:Y:S01]  /*4e40*/  UIADD3 UR30, UP2, UR40, 0x2f0, URZ ;  /* 0x000002f0281e7890 */ /* 0x000fe2000ff5e03f */
[----:B------:R-:W-:Y:S01]  /*4e50*/  R2UR UR16, R19 ;  /* 0x00000000131072ca */ /* 0x000fe200000e0000 */
[----:B------:R-:W-:Y:S01]  /*4e60*/  UIADD3.X UR15, URZ, UR41, URZ, UP0, !UPT ;  /* 0x000000293f0f7290 */ /* 0x000fe200087fe43f */
[----:B------:R-:W-:Y:S01]  /*4e70*/  R2UR UR35, R24 ;  /* 0x00000000182372ca */ /* 0x000fe200000e0000 */
[----:B------:R-:W-:Y:S01]  /*4e80*/  UIADD3.X UR23, URZ, UR41, URZ, UP1, !UPT ;  /* 0x000000293f177290 */ /* 0x000fe20008ffe43f */
[----:B------:R-:W-:Y:S01]  /*4e90*/  R2UR UR11, R6 ;  /* 0x00000000060b72ca */ /* 0x000fe200000e0000 */
[----:B------:R-:W-:Y:S01]  /*4ea0*/  UIADD3 UR32, UR32, 0x180, URZ ;  /* 0x0000018020207890 */ /* 0x000fe2000fffe03f */
[----:B------:R-:W-:Y:S01]  /*4eb0*/  R2UR UR12, R23 ;  /* 0x00000000170c72ca */ /* 0x000fe200000e0000 */
[----:B------:R-:W-:Y:S01]  /*4ec0*/  UIADD3 UR26, UR18, -0x40, URZ ;  /* 0xffffffc0121a7890 */ /* 0x000fe2000fffe03f */
[----:B------:R-:W-:Y:S01]  /*4ed0*/  R2UR UR27, R17 ;  /* 0x00000000111b72ca */ /* 0x000fe200000e0000 */
[----:B------:R-:W-:Y:S01]  /*4ee0*/  UIADD3.X UR31, URZ, UR41, URZ, UP2, !UPT ;  /* 0x000000293f1f7290 */ /* 0x000fe200097fe43f */
[----:B------:R-:W-:Y:S01]  /*4ef0*/  ISETP.GT.AND P4, PT, R22, 0x1, PT ;  /* 0x000000011600780c */ /* 0x000fe20003f84270 */
[----:B------:R-:W-:Y:S01]  /*4f00*/  UIADD3 UR8, UR8, 0x36180, URZ ;  /* 0x0003618008087890 */ /* 0x000fe2000fffe03f */
[----:B------:R-:W-:Y:S01]  /*4f10*/  VIADD R10, R10, 0x1 ;  /* 0x000000010a0a7836 */ /* 0x000fe20000000000 */
[----:B------:R-:W-:Y:S01]  /*4f20*/  UIADD3 UR24, UR16, 0x12180, URZ ;  /* 0x0001218010187890 */ /* 0x000fe2000fffe03f */
[----:B------:R-:W-:Y:S01]  /*4f30*/  VIADD R23, R23, 0x1 ;  /* 0x0000000117177836 */ /* 0x000fe20000000000 */
[----:B------:R-:W-:Y:S01]  /*4f40*/  UIADD3 UR16, UR16, 0x14180, URZ ;  /* 0x0001418010107890 */ /* 0x000fe2000fffe03f */
[----:B------:R-:W-:Y:S01]  /*4f50*/  VIADD R21, R21, 0x80 ;  /* 0x0000008015157836 */ /* 0x000fe20000000000 */
[----:B------:R-:W-:Y:S01]  /*4f60*/  UMOV UR38, 0x0 ;  /* 0x0000000000267882 */ /* 0x000fe20000000000 */
[----:B------:R-:W-:Y:S01]  /*4f70*/  UMOV UR39, 0x10000000 ;  /* 0x1000000000277882 */ /* 0x000fe20000000000 */
[----:B------:R-:W-:Y:S01]  /*4f80*/  ISETP.NE.AND P1, PT, R10, 0x9, PT ;  /* 0x000000090a00780c */ /* 0x000fe20003f25270 */
[----:B------:R-:W-:Y:S01]  /*4f90*/  UMOV UR10, URZ ;  /* 0x0000003f000a7c82 */ /* 0x000fe20008000000 */
[----:B------:R-:W-:Y:S01]  /*4fa0*/  UMOV UR9, UR33 ;  /* 0x0000002100097c82 */ /* 0x000fe20008000000 */
[----:B------:R-:W-:Y:S01]  /*4fb0*/  UMOV UR13, UR36 ;  /* 0x00000024000d7c82 */ /* 0x000fe20008000000 */
[----:B------:R0:W-:Y:S01]  /*4fc0*/  UTMALDG.3D [UR32], [UR14], desc[UR38] ;  /* 0x000026200e0075b4 */ /* 0x0001e20008011000 */
[----:B------:R-:W-:Y:S01]  /*4fd0*/  UMOV UR25, UR33 ;  /* 0x0000002100197c82 */ /* 0x000fe20008000000 */
[----:B------:R-:W-:Y:S01]  /*4fe0*/  UMOV UR28, UR36 ;  /* 0x00000024001c7c82 */ /* 0x000fe20008000000 */
[----:B------:R-:W-:Y:S01]  /*4ff0*/  UMOV UR17, UR33 ;  /* 0x0000002100117c82 */ /* 0x000fe20008000000 */
[----:B------:R-:W-:Y:S01]  /*5000*/  UMOV UR19, UR27 ;  /* 0x0000001b00137c82 */ /* 0x000fe20008000000 */
[----:B------:R-:W-:Y:S01]  /*5010*/  UMOV UR20, UR36 ;  /* 0x0000002400147c82 */ /* 0x000fe20008000000 */
[----:B------:R-:W-:Y:S01]  /*5020*/  SEL R11, RZ, 0x1, P1 ;  /* 0x00000001ff0b7807 */ /* 0x000fe20000800000 */
[----:B------:R-:W-:Y:S01]  /*5030*/  VIADD R20, R20, 0x40 ;  /* 0x0000004014147836 */ /* 0x000fe20000000000 */
[----:B------:R0:W-:Y:S01]  /*5040*/  UTMALDG.4D [UR8], [UR22], desc[UR38] ;  /* 0x00002608160075b4 */ /* 0x0001e20008019000 */
[----:B------:R-:W-:-:S02]  /*5050*/  SEL R10, R10, RZ, P1 ;  /* 0x000000ff0a0a7207 */ /* 0x000fc40000800000 */
[----:B------:R-:W-:Y:S01]  /*5060*/  LOP3.LUT R4, R4, R11, RZ, 0x3c, !PT ;  /* 0x0000000b04047212 */ /* 0x000fe200078e3cff */
[----:B------:R0:W-:Y:S01]  /*5070*/  UTMALDG.3D [UR24], [UR30], desc[UR38] ;  /* 0x000026181e0075b4 */ /* 0x0001e20008011000 */
[----:B------:R0:W-:Y:S02]  /*5080*/  UTMALDG.3D [UR16], [UR30], desc[UR38] ;  /* 0x000026101e0075b4 */ /* 0x0001e40008011000 */
[----:B0-----:R-:W-:Y:S05]  /*5090*/  @P4 BRA `(.L_x_98) ;  /* 0xfffffff800fc4947 */ /* 0x001fea000383ffff */
.L_x_94:
[----:B------:R-:W-:Y:S05]  /*50a0*/  BSYNC B1 ;  /* 0x0000000000017941 */ /* 0x000fea0003800000 */
.L_x_93:
[----:B------:R-:W-:Y:S01]  /*50b0*/  LOP3.LUT P5, RZ, R14, 0xff, RZ, 0xc0, !PT ;  /* 0x000000ff0eff7812 */ /* 0x000fe200078ac0ff */
[----:B------:R-:W-:Y:S01]  /*50c0*/  VIADD R6, R15, UR6 ;  /* 0x000000060f067c36 */ /* 0x000fe20008000000 */
[----:B------:R-:W-:Y:S01]  /*50d0*/  ULDC.64 UR8, c[0x0][0x750] ;  /* 0x0001d40000087ab9 */ /* 0x000fe20000000a00 */
[----:B------:R-:W-:Y:S01]  /*50e0*/  IMAD.U32 R11, RZ, RZ, UR6 ;  /* 0x00000006ff0b7e24 */ /* 0x000fe2000f8e00ff */
[----:B------:R-:W-:Y:S01]  /*50f0*/  UISETP.GE.U32.AND UP0, UPT, UR6, 0x9, UPT ;  /* 0x000000090600788c */ /* 0x000fe2000bf06070 */
[----:B------:R-:W-:Y:S01]  /*5100*/  BSSY B1, `(.L_x_99) ;  /* 0x000006b000017945 */ /* 0x000fe20003800000 */
[----:B------:R-:W-:Y:S02]  /*5110*/  ISETP.GT.U32.AND P1, PT, R6, 0x8, PT ;  /* 0x000000080600780c */ /* 0x000fe40003f24070 */
[----:B------:R-:W-:Y:S02]  /*5120*/  PRMT R14, RZ, 0x7610, R14 ;  /* 0x00007610ff0e7816 */ /* 0x000fe4000000000e */
[----:B------:R-:W-:-:S02]  /*5130*/  ISETP.LT.U32.AND P1, PT, R11, 0x9, P1 ;  /* 0x000000090b00780c */ /* 0x000fc40000f21070 */
[----:B------:R-:W-:Y:S01]  /*5140*/  PLOP3.LUT P4, PT, PT, PT, UP0, 0x80, 0x0 ;  /* 0x000000000000781c */ /* 0x000fe20003f8f008 */
[----:B------:R-:W0:Y:S01]  /*5150*/  @P5 S2R R5, SR_CgaCtaId ;  /* 0x0000000000055919 */ /* 0x000e220000008800 */
[----:B------:R-:W-:-:S04]  /*5160*/  @P5 MOV R4, 0x400 ;  /* 0x0000040000045802 */ /* 0x000fc80000000f00 */
[----:B0-----:R-:W-:Y:S01]  /*5170*/  @P5 LEA R10, R5, R4, 0x18 ;  /* 0x00000004050a5211 */ /* 0x001fe200078ec0ff */
[----:B------:R-:W-:-:S03]  /*5180*/  IMAD.WIDE.U32 R4, R6, 0x38e38e39, RZ ;  /* 0x38e38e3906047825 */ /* 0x000fc600078e00ff */
[----:B------:R0:W-:Y:S01]  /*5190*/  @P5 SYNCS.ARRIVE.TRANS64.A1T0 RZ, [R10+URZ+0xc8], RZ ;  /* 0x0000c8ff0aff59a7 */ /* 0x0001e2000810003f */
[----:B------:R-:W-:Y:S01]  /*51a0*/  IADD3 R2, P5, R2, R8, RZ ;  /* 0x0000000802027210 */ /* 0x000fe20007fbe0ff */
[----:B------:R-:W-:Y:S01]  /*51b0*/  IMAD.MOV.U32 R4, RZ, RZ, -0x1 ;  /* 0xffffffffff047424 */ /* 0x000fe200078e00ff */
[----:B------:R-:W-:Y:S02]  /*51c0*/  SHF.R.U32.HI R11, RZ, 0x1, R5 ;  /* 0x00000001ff0b7819 */ /* 0x000fe40000011605 */
[----:B------:R-:W-:Y:S01]  /*51d0*/  SEL R5, RZ, 0x1, !P1 ;  /* 0x00000001ff057807 */ /* 0x000fe20004800000 */
[----:B------:R-:W-:Y:S01]  /*51e0*/  IMAD.X R3, R3, 0x1, R0, P5 ;  /* 0x0000000103037824 */ /* 0x000fe200028e0600 */
[----:B------:R-:W-:Y:S01]  /*51f0*/  ISETP.GE.U32.AND P1, PT, R2, UR8, PT ;  /* 0x0000000802007c0c */ /* 0x000fe2000bf26070 */
[----:B------:R-:W-:Y:S01]  /*5200*/  IMAD R15, R11, -0x9, R6 ;  /* 0xfffffff70b0f7824 */ /* 0x000fe200078e0206 */
[----:B------:R-:W-:Y:S01]  /*5210*/  LOP3.LUT R12, R12, R5, RZ, 0x3c, !PT ;  /* 0x000000050c0c7212 */ /* 0x000fe200078e3cff */
[----:B------:R-:W-:Y:S01]  /*5220*/  IMAD.MOV.U32 R6, RZ, RZ, -0x1 ;  /* 0xffffffffff067424 */ /* 0x000fe200078e00ff */
[----:B------:R-:W-:Y:S01]  /*5230*/  ISETP.GE.U32.AND.EX P1, PT, R3, UR9, PT, P1 ;  /* 0x0000000903007c0c */ /* 0x000fe2000bf26110 */
[----:B------:R-:W-:Y:S01]  /*5240*/  IMAD.MOV.U32 R5, RZ, RZ, -0x1 ;  /* 0xffffffffff057424 */ /* 0x000fe200078e00ff */
[----:B------:R-:W-:-:S02]  /*5250*/  @P4 LOP3.LUT R12, R12, 0x1, R11, 0x78, !PT ;  /* 0x000000010c0c4812 */ /* 0x000fc400078e780b */
[----:B0-----:R-:W-:-:S09]  /*5260*/  PRMT R10, RZ, 0x7610, R10 ;  /* 0x00007610ff0a7816 */ /* 0x001fd2000000000a */
[----:B------:R-:W-:Y:S05]  /*5270*/  @P1 BRA `(.L_x_100) ;  /* 0x00000004004c1947 */ /* 0x000fea0003800000 */
[----:B------:R-:W0:Y:S01]  /*5280*/  S2R R17, SR_CTAID.X ;  /* 0x0000000000117919 */ /* 0x000e220000002500 */
[----:B------:R-:W-:Y:S01]  /*5290*/  ULDC.64 UR8, c[0x0][0x728] ;  /* 0x0001ca0000087ab9 */ /* 0x000fe20000000a00 */
[----:B------:R-:W1:Y:S01]  /*52a0*/  LDC R18, c[0x0][0x144] ;  /* 0x00005100ff127b82 */ /* 0x000e620000000800 */
[----:B------:R-:W-:Y:S01]  /*52b0*/  ISETP.NE.U32.AND P1, PT, RZ, UR8, PT ;  /* 0x00000008ff007c0c */ /* 0x000fe2000bf25070 */
[----:B------:R-:W2:Y:S01]  /*52c0*/  S2R R6, SR_CTAID.Y ;  /* 0x0000000000067919 */ /* 0x000ea20000002600 */
[----:B------:R-:W-:Y:S01]  /*52d0*/  ULDC UR10, c[0x0][0x150] ;  /* 0x00005400000a7ab9 */ /* 0x000fe20000000800 */
[----:B------:R-:W-:Y:S01]  /*52e0*/  ULDC UR11, c[0x0][0x730] ;  /* 0x0001cc00000b7ab9 */ /* 0x000fe20000000800 */
[----:B------:R-:W-:Y:S01]  /*52f0*/  ISETP.NE.AND.EX P1, PT, RZ, UR9, PT, P1 ;  /* 0x00000009ff007c0c */ /* 0x000fe2000bf25310 */
[----:B------:R-:W-:Y:S01]  /*5300*/  IMAD.MOV.U32 R4, RZ, RZ, R2 ;  /* 0x000000ffff047224 */ /* 0x000fe200078e0002 */
[----:B0-----:R-:W-:-:S05]  /*5310*/  I2FP.F32.U32 R5, R17 ;  /* 0x0000001100057245 */ /* 0x001fca0000201000 */
[----:B------:R-:W-:Y:S01]  /*5320*/  FMUL R20, R5, UR10 ;  /* 0x0000000a05147c20 */ /* 0x000fe20008400000 */
[----:B------:R-:W-:-:S05]  /*5330*/  IMAD.MOV.U32 R5, RZ, RZ, R3 ;  /* 0x000000ffff057224 */ /* 0x000fca00078e0003 */
[----:B--2---:R-:W-:Y:S05]  /*5340*/  @!P1 BRA `(.L_x_101) ;  /* 0x0000000000289947 */ /* 0x004fea0003800000 */
[----:B------:R-:W-:Y:S02]  /*5350*/  ULDC UR10, c[0x0][0x734] ;  /* 0x0001cd00000a7ab9 */ /* 0x000fe40000000800 */
[----:B------:R-:W-:-:S05]  /*5360*/  IADD3 R5, P1, R2, UR10, RZ ;  /* 0x0000000a02057c10 */ /* 0x000fca000ff3e0ff */
[----:B------:R-:W-:-:S04]  /*5370*/  IMAD.X R19, RZ, RZ, R3, P1 ;  /* 0x000000ffff137224 */ /* 0x000fc800008e0603 */
[----:B------:R-:W-:-:S04]  /*5380*/  IMAD.WIDE.U32 R10, R19, UR8, RZ ;  /* 0x00000008130a7c25 */ /* 0x000fc8000f8e00ff */
[----:B------:R-:W-:-:S04]  /*5390*/  IMAD.WIDE.U32 R10, P1, R5, UR9, R10 ;  /* 0x00000009050a7c25 */ /* 0x000fc8000f82000a */
[----:B------:R-:W-:-:S04]  /*53a0*/  IMAD.WIDE.U32 R4, R5, UR8, RZ ;  /* 0x0000000805047c25 */ /* 0x000fc8000f8e00ff */
[----:B------:R-:W-:Y:S01]  /*53b0*/  IMAD.MOV.U32 R4, RZ, RZ, R11 ;  /* 0x000000ffff047224 */ /* 0x000fe200078e000b */
[----:B------:R-:W-:Y:S01]  /*53c0*/  IADD3 RZ, P4, R5, R10, RZ ;  /* 0x0000000a05ff7210 */ /* 0x000fe20007f9e0ff */
[----:B------:R-:W-:-:S04]  /*53d0*/  IMAD.X R5, RZ, RZ, RZ, P1 ;  /* 0x000000ffff057224 */ /* 0x000fc800008e06ff */
[----:B------:R-:W-:-:S08]  /*53e0*/  IMAD.WIDE.U32.X R4, R19, UR9, R4, P4 ;  /* 0x0000000913047c25 */ /* 0x000fd0000a0e0404 */
.L_x_101:
[--C-:B------:R-:W-:Y:S01]  /*53f0*/  SHF.R.U64 R16, R4, UR11, R5.reuse ;  /* 0x0000000b04107c19 */ /* 0x100fe20008001205 */
[----:B------:R-:W0:Y:S01]  /*5400*/  F2I.U32.TRUNC.NTZ R20, R20 ;  /* 0x0000001400147305 */ /* 0x000e22000020f000 */
[----:B------:R-:W-:Y:S01]  /*5410*/  SHF.R.U32.HI R4, RZ, UR11, R5 ;  /* 0x0000000bff047c19 */ /* 0x000fe20008011605 */
[----:B------:R-:W-:Y:S01]  /*5420*/  ULDC.64 UR8, c[0x0][0x720] ;  /* 0x0001c80000087ab9 */ /* 0x000fe20000000a00 */
[----:B------:R-:W-:Y:S01]  /*5430*/  IADD3 R11, P1, RZ, -R16, RZ ;  /* 0x80000010ff0b7210 */ /* 0x000fe20007f3e0ff */
[----:B------:R-:W-:Y:S01]  /*5440*/  ULDC.64 UR10, c[0x0][0x740] ;  /* 0x0001d000000a7ab9 */ /* 0x000fe20000000a00 */
[----:B------:R-:W2:Y:S03]  /*5450*/  LDC R21, c[0x0][0x148] ;  /* 0x00005200ff157b82 */ /* 0x000ea60000000800 */
[----:B------:R-:W-:Y:S01]  /*5460*/  IMAD.X R4, RZ, RZ, ~R4, P1 ;  /* 0x000000ffff047224 */ /* 0x000fe200008e0e04 */
[----:B------:R-:W-:-:S03]  /*5470*/  ISETP.NE.U32.AND P1, PT, RZ, UR10, PT ;  /* 0x0000000aff007c0c */ /* 0x000fc6000bf25070 */
[----:B------:R-:W-:Y:S01]  /*5480*/  IMAD R10, R4, UR8, RZ ;  /* 0x00000008040a7c24 */ /* 0x000fe2000f8e02ff */
[----:B------:R-:W-:Y:S01]  /*5490*/  ISETP.NE.AND.EX P1, PT, RZ, UR11, PT, P1 ;  /* 0x0000000bff007c0c */ /* 0x000fe2000bf25310 */
[----:B------:R-:W-:Y:S01]  /*54a0*/  IMAD.WIDE.U32 R4, R11, UR8, R2 ;  /* 0x000000080b047c25 */ /* 0x000fe2000f8e0002 */
[----:B------:R-:W-:-:S03]  /*54b0*/  ULDC UR8, c[0x0][0x718] ;  /* 0x0001c60000087ab9 */ /* 0x000fc60000000800 */
[----:B------:R-:W-:Y:S01]  /*54c0*/  IMAD R11, R11, UR9, R10 ;  /* 0x000000090b0b7c24 */ /* 0x000fe2000f8e020a */
[----:B------:R-:W-:Y:S01]  /*54d0*/  ULDC UR9, c[0x0][0x154] ;  /* 0x0000550000097ab9 */ /* 0x000fe20000000800 */
[----:B0-----:R-:W-:Y:S02]  /*54e0*/  IMAD.MOV R10, RZ, RZ, -R20 ;  /* 0x000000ffff0a7224 */ /* 0x001fe400078e0a14 */
[----:B------:R-:W-:Y:S02]  /*54f0*/  IMAD.IADD R5, R5, 0x1, R11 ;  /* 0x0000000105057824 */ /* 0x000fe400078e020b */
[----:B-1----:R-:W-:Y:S01]  /*5500*/  IMAD R17, R18, R10, R17 ;  /* 0x0000000a12117224 */ /* 0x002fe200078e0211 */
[----:B------:R-:W-:Y:S02]  /*5510*/  I2FP.F32.U32 R10, R6 ;  /* 0x00000006000a7245 */ /* 0x000fe40000201000 */
[--C-:B------:R-:W-:Y:S02]  /*5520*/  SHF.R.U64 R18, R4, UR8, R5.reuse ;  /* 0x0000000804127c19 */ /* 0x100fe40008001205 */
[----:B------:R-:W-:Y:S01]  /*5530*/  SHF.R.U32.HI R5, RZ, UR8, R5 ;  /* 0x00000008ff057c19 */ /* 0x000fe20008011605 */
[----:B------:R-:W-:Y:S01]  /*5540*/  FMUL R10, R10, UR9 ;  /* 0x000000090a0a7c20 */ /* 0x000fe20008400000 */
[----:B------:R-:W-:-:S02]  /*5550*/  ULDC UR8, c[0x0][0x708] ;  /* 0x0001c20000087ab9 */ /* 0x000fc40000000800 */
[--C-:B------:R-:W-:Y:S01]  /*5560*/  SHF.R.U64 R20, R18, UR8, R5.reuse ;  /* 0x0000000812147c19 */ /* 0x100fe20008001205 */
[----:B------:R0:W1:Y:S01]  /*5570*/  F2I.U32.TRUNC.NTZ R22, R10 ;  /* 0x0000000a00167305 */ /* 0x000062000020f000 */
[----:B------:R-:W-:Y:S01]  /*5580*/  SHF.R.U32.HI R5, RZ, UR8, R5 ;  /* 0x00000008ff057c19 */ /* 0x000fe20008011605 */
[----:B------:R-:W-:-:S03]  /*5590*/  ULDC UR8, c[0x0][0x758] ;  /* 0x0001d60000087ab9 */ /* 0x000fc60000000800 */
[--C-:B------:R-:W-:Y:S02]  /*55a0*/  SHF.R.U64 R19, R20, UR8, R5.reuse ;  /* 0x0000000814137c19 */ /* 0x100fe40008001205 */
[----:B------:R-:W-:-:S03]  /*55b0*/  SHF.R.U32.HI R23, RZ, UR8, R5 ;  /* 0x00000008ff177c19 */ /* 0x000fc60008011605 */
[----:B------:R-:W-:Y:S02]  /*55c0*/  IMAD.MOV.U32 R4, RZ, RZ, R19 ;  /* 0x000000ffff047224 */ /* 0x000fe400078e0013 */
[----:B------:R-:W-:Y:S01]  /*55d0*/  IMAD.MOV.U32 R5, RZ, RZ, R23 ;  /* 0x000000ffff057224 */ /* 0x000fe200078e0017 */
[----:B0-----:R-:W-:Y:S06]  /*55e0*/  @!P1 BRA `(.L_x_102) ;  /* 0x0000000000289947 */ /* 0x001fec0003800000 */
        /* <DEDUP_REMOVED lines=10> */
.L_x_102:
[----:B------:R-:W-:Y:S01]  /*5690*/  ULDC UR8, c[0x0][0x748] ;  /* 0x0001d20000087ab9 */ /* 0x000fe20000000800 */
[----:B-1----:R-:W-:Y:S01]  /*56a0*/  IMAD.MOV R22, RZ, RZ, -R22 ;  /* 0x000000ffff167224 */ /* 0x002fe200078e0a16 */
[----:B------:R-:W-:Y:S01]  /*56b0*/  SHF.R.U64 R5, R4, UR8, R5 ;  /* 0x0000000804057c19 */ /* 0x000fe20008001205 */
[----:B------:R-:W-:Y:S01]  /*56c0*/  ULDC UR8, c[0x0][0x738] ;  /* 0x0001ce0000087ab9 */ /* 0x000fe20000000800 */
[----:B------:R-:W-:Y:S01]  /*56d0*/  LOP3.LUT R4, R20, UR7, RZ, 0xc0, !PT ;  /* 0x0000000714047c12 */ /* 0x000fe2000f8ec0ff */
[----:B--2---:R-:W-:Y:S01]  /*56e0*/  @P3 IMAD R17, R21, R22, R6 ;  /* 0x0000001615113224 */ /* 0x004fe200078e0206 */
[----:B------:R-:W-:Y:S01]  /*56f0*/  LOP3.LUT R18, R18, UR4, RZ, 0xc0, !PT ;  /* 0x0000000412127c12 */ /* 0x000fe2000f8ec0ff */
[----:B------:R-:W-:Y:S01]  /*5700*/  IMAD.MOV R6, RZ, RZ, -R5 ;  /* 0x000000ffff067224 */ /* 0x000fe200078e0a05 */
[----:B------:R-:W-:Y:S01]  /*5710*/  ULDC UR9, c[0x0][0x710] ;  /* 0x0001c40000097ab9 */ /* 0x000fe20000000800 */
[----:B------:R-:W-:Y:S02]  /*5720*/  IMAD R4, R5, UR5, R4 ;  /* 0x0000000505047c24 */ /* 0x000fe4000f8e0204 */
[----:B------:R-:W-:Y:S01]  /*5730*/  IMAD R19, R6, UR8, R19 ;  /* 0x0000000806137c24 */ /* 0x000fe2000f8e0213 */
[----:B------:R-:W-:Y:S01]  /*5740*/  ULDC UR8, c[0x0][0x700] ;  /* 0x0001c00000087ab9 */ /* 0x000fe20000000800 */
[----:B------:R-:W-:-:S02]  /*5750*/  IMAD R17, R4, UR9, R17 ;  /* 0x0000000904117c24 */ /* 0x000fc4000f8e0211 */
[----:B------:R-:W-:Y:S02]  /*5760*/  IMAD R6, R19, UR8, R18 ;  /* 0x0000000813067c24 */ /* 0x000fe4000f8e0212 */
[----:B------:R-:W-:Y:S02]  /*5770*/  IMAD.MOV.U32 R10, RZ, RZ, 0x1 ;  /* 0x00000001ff0a7424 */ /* 0x000fe400078e00ff */
[----:B------:R-:W-:Y:S01]  /*5780*/  IMAD.MOV.U32 R5, RZ, RZ, R16 ;  /* 0x000000ffff057224 */ /* 0x000fe200078e0010 */
[----:B------:R-:W-:Y:S02]  /*5790*/  SEL R4, R6, R17, !P3 ;  /* 0x0000001106047207 */ /* 0x000fe40005800000 */
[----:B------:R-:W-:-:S07]  /*57a0*/  SEL R6, R17, R6, !P3 ;  /* 0x0000000611067207 */ /* 0x000fce0005800000 */
.L_x_100:
[----:B------:R-:W-:Y:S05]  /*57b0*/  BSYNC B1 ;  /* 0x0000000000017941 */ /* 0x000fea0003800000 */
.L_x_99:
[----:B------:R-:W-:-:S13]  /*57c0*/  LOP3.LUT P1, RZ, R10, 0xff, RZ, 0xc0, !PT ;  /* 0x000000ff0aff7812 */ /* 0x000fda000782c0ff */
[----:B------:R-:W-:Y:S05]  /*57d0*/  @P1 BRA `(.L_x_103) ;  /* 0xfffffff000f01947 */ /* 0x000fea000383ffff */
[----:B------:R-:W-:Y:S05]  /*57e0*/  BSYNC B0 ;  /* 0x0000000000007941 */ /* 0x000fea0003800000 */
.L_x_91:
[----:B------:R-:W-:-:S03]  /*57f0*/  UMOV UR8, 0xffffffff ;  /* 0xffffffff00087882 */ /* 0x000fc60000000000 */
[----:B------:R-:W-:Y:S05]  /*5800*/  BRA.DIV UR8, `(.L_x_104) ;  /* 0x0000000608e87947 */ /* 0x000fea000b800000 */
[----:B------:R-:W-:-:S13]  /*5810*/  ELECT P0, URZ, PT ;  /* 0x00000000003f782f */ /* 0x000fda0003800000 */
.L_x_125:
[----:B------:R-:W-:Y:S04]  /*5820*/  BSSY B0, `(.L_x_105) ;  /* 0x0000058000007945 */ /* 0x000fe80003800000 */
[----:B------:R-:W-:Y:S05]  /*5830*/  @!P0 BRA `(.L_x_106) ;  /* 0x0000000400588947 */ /* 0x000fea0003800000 */
[----:B------:R-:W-:-:S04]  /*5840*/  LOP3.LUT R7, R7, 0x2, RZ, 0xfc, !PT ;  /* 0x0000000207077812 */ /* 0x000fc800078efcff */
[----:B------:R-:W-:-:S13]  /*5850*/  ISETP.NE.AND P0, PT, R7, 0x3, PT ;  /* 0x000000030700780c */ /* 0x000fda0003f05270 */
[----:B------:R-:W-:Y:S05]  /*5860*/  @!P0 BRA `(.L_x_107) ;  /* 0x0000000000048947 */ /* 0x000fea0003800000 */
[----:B------:R-:W-:Y:S01]  /*5870*/  BPT.TRAP 0x1 ;  /* 0x000000040000795c */ /* 0x000fe20000300000 */
.L_x_107:
[----:B------:R-:W0:Y:S01]  /*5880*/  S2R R3, SR_CgaCtaId ;  /* 0x0000000000037919 */ /* 0x000e220000008800 */
[----:B------:R-:W-:Y:S02]  /*5890*/  MOV R0, 0x400 ;  /* 0x0000040000007802 */ /* 0x000fe40000000f00 */
[----:B------:R-:W-:Y:S02]  /*58a0*/  SHF.L.U32 R2, R12, 0x1f, RZ ;  /* 0x0000001f0c027819 */ /* 0x000fe400000006ff */
[----:B0-----:R-:W-:-:S05]  /*58b0*/  LEA R0, R3, R0, 0x18 ;  /* 0x0000000003007211 */ /* 0x001fca00078ec0ff */
[----:B------:R-:W-:-:S04]  /*58c0*/  VIADD R0, R0, 0x48 ;  /* 0x0000004800007836 */ /* 0x000fc80000000000 */
[C---:B------:R-:W-:Y:S02]  /*58d0*/  IMAD R5, R15.reuse, 0x8, R0 ;  /* 0x000000080f057824 */ /* 0x040fe400078e0200 */
[----:B------:R-:W-:Y:S02]  /*58e0*/  VIADD R15, R15, 0x1 ;  /* 0x000000010f0f7836 */ /* 0x000fe40000000000 */
[----:B------:R-:W0:Y:S03]  /*58f0*/  SYNCS.PHASECHK.TRANS64.TRYWAIT P0, [R5+URZ], R2 ;  /* 0x00000002050075a7 */ /* 0x000e26000800017f */
[----:B------:R-:W-:-:S04]  /*5900*/  ISETP.NE.AND P1, PT, R15, 0x9, PT ;  /* 0x000000090f00780c */ /* 0x000fc80003f25270 */
[----:B------:R-:W-:Y:S02]  /*5910*/  SEL R3, RZ, 0x1, P1 ;  /* 0x00000001ff037807 */ /* 0x000fe40000800000 */
[----:B------:R-:W-:Y:S02]  /*5920*/  SEL R15, R15, RZ, P1 ;  /* 0x000000ff0f0f7207 */ /* 0x000fe40000800000 */
[----:B------:R-:W-:-:S03]  /*5930*/  LOP3.LUT R12, R12, R3, RZ, 0x3c, !PT ;  /* 0x000000030c0c7212 */ /* 0x000fc600078e3cff */
[----:B------:R-:W-:Y:S01]  /*5940*/  IMAD R7, R15, 0x8, R0 ;  /* 0x000000080f077824 */ /* 0x000fe200078e0200 */
[----:B------:R-:W-:Y:S01]  /*5950*/  SHF.L.U32 R4, R12, 0x1f, RZ ;  /* 0x0000001f0c047819 */ /* 0x000fe200000006ff */
[----:B0-----:R-:W-:Y:S06]  /*5960*/  @!P0 BRA `(.L_x_108) ;  /* 0x0000000400b48947 */ /* 0x001fec0003800000 */
.L_x_126:
[----:B------:R-:W1:Y:S01]  /*5970*/  SYNCS.PHASECHK.TRANS64.TRYWAIT P0, [R7+URZ], R4 ;  /* 0x00000004070075a7 */ /* 0x000e62000800017f */
[----:B0-----:R-:W-:-:S05]  /*5980*/  VIADD R2, R15, 0x1 ;  /* 0x000000010f027836 */ /* 0x001fca0000000000 */
[----:B------:R-:W-:-:S04]  /*5990*/  ISETP.NE.AND P1, PT, R2, 0x9, PT ;  /* 0x000000090200780c */ /* 0x000fc80003f25270 */
[----:B------:R-:W-:Y:S02]  /*59a0*/  SEL R3, RZ, 0x1, P1 ;  /* 0x00000001ff037807 */ /* 0x000fe40000800000 */
[----:B------:R-:W-:Y:S02]  /*59b0*/  SEL R9, R2, RZ, P1 ;  /* 0x000000ff02097207 */ /* 0x000fe40000800000 */
[----:B------:R-:W-:-:S03]  /*59c0*/  LOP3.LUT R12, R12, R3, RZ, 0x3c, !PT ;  /* 0x000000030c0c7212 */ /* 0x000fc600078e3cff */
[----:B------:R-:W-:Y:S01]  /*59d0*/  IMAD R6, R9, 0x8, R0 ;  /* 0x0000000809067824 */ /* 0x000fe200078e0200 */
[----:B------:R-:W-:Y:S01]  /*59e0*/  SHF.L.U32 R5, R12, 0x1f, RZ ;  /* 0x0000001f0c057819 */ /* 0x000fe200000006ff */
[----:B-1----:R-:W-:Y:S06]  /*59f0*/  @!P0 BRA `(.L_x_109) ;  /* 0x0000000400a48947 */ /* 0x002fec0003800000 */
.L_x_127:
[----:B------:R-:W1:Y:S01]  /*5a00*/  SYNCS.PHASECHK.TRANS64.TRYWAIT P0, [R6+URZ], R5 ;  /* 0x00000005060075a7 */ /* 0x000e62000800017f */
[----:B------:R-:W-:-:S05]  /*5a10*/  VIADD R2, R9, 0x1 ;  /* 0x0000000109027836 */ /* 0x000fca0000000000 */
[----:B------:R-:W-:-:S04]  /*5a20*/  ISETP.NE.AND P1, PT, R2, 0x9, PT ;  /* 0x000000090200780c */ /* 0x000fc80003f25270 */
[----:B------:R-:W-:Y:S02]  /*5a30*/  SEL R3, RZ, 0x1, P1 ;  /* 0x00000001ff037807 */ /* 0x000fe40000800000 */
[----:B0-----:R-:W-:Y:S02]  /*5a40*/  SEL R7, R2, RZ, P1 ;  /* 0x000000ff02077207 */ /* 0x001fe40000800000 */
[----:B------:R-:W-:-:S03]  /*5a50*/  LOP3.LUT R12, R12, R3, RZ, 0x3c, !PT ;  /* 0x000000030c0c7212 */ /* 0x000fc600078e3cff */
[----:B------:R-:W-:Y:S01]  /*5a60*/  IMAD R9, R7, 0x8, R0 ;  /* 0x0000000807097824 */ /* 0x000fe200078e0200 */
[----:B------:R-:W-:Y:S01]  /*5a70*/  SHF.L.U32 R4, R12, 0x1f, RZ ;  /* 0x0000001f0c047819 */ /* 0x000fe200000006ff */
[----:B-1----:R-:W-:Y:S06]  /*5a80*/  @!P0 BRA `(.L_x_110) ;  /* 0x0000000400948947 */ /* 0x002fec0003800000 */
.L_x_128:
[----:B------:R-:W1:Y:S01]  /*5a90*/  SYNCS.PHASECHK.TRANS64.TRYWAIT P0, [R9+URZ], R4 ;  /* 0x00000004090075a7 */ /* 0x000e62000800017f */
[----:B------:R-:W-:-:S05]  /*5aa0*/  VIADD R2, R7, 0x1 ;  /* 0x0000000107027836 */ /* 0x000fca0000000000 */
[----:B------:R-:W-:-:S04]  /*5ab0*/  ISETP.NE.AND P1, PT, R2, 0x9, PT ;  /* 0x000000090200780c */ /* 0x000fc80003f25270 */
[----:B------:R-:W-:Y:S02]  /*5ac0*/  SEL R3, RZ, 0x1, P1 ;  /* 0x00000001ff037807 */ /* 0x000fe40000800000 */
[----:B------:R-:W-:Y:S02]  /*5ad0*/  SEL R7, R2, RZ, P1 ;  /* 0x000000ff02077207 */ /* 0x000fe40000800000 */
[----:B------:R-:W-:-:S03]  /*5ae0*/  LOP3.LUT R12, R12, R3, RZ, 0x3c, !PT ;  /* 0x000000030c0c7212 */ /* 0x000fc600078e3cff */
[----:B0-----:R-:W-:Y:S01]  /*5af0*/  IMAD R6, R7, 0x8, R0 ;  /* 0x0000000807067824 */ /* 0x001fe200078e0200 */
[----:B------:R-:W-:Y:S01]  /*5b00*/  SHF.L.U32 R5, R12, 0x1f, RZ ;  /* 0x0000001f0c057819 */ /* 0x000fe200000006ff */
[----:B-1----:R-:W-:Y:S06]  /*5b10*/  @!P0 BRA `(.L_x_111) ;  /* 0x0000000400848947 */ /* 0x002fec0003800000 */
.L_x_129:
        /* <DEDUP_REMOVED lines=9> */
.L_x_130:
[----:B------:R-:W1:Y:S01]  /*5bb0*/  SYNCS.PHASECHK.TRANS64.TRYWAIT P0, [R9+URZ], R4 ;  /* 0x00000004090075a7 */ /* 0x000e62000800017f */
[----:B------:R-:W-:-:S05]  /*5bc0*/  VIADD R2, R7, 0x1 ;  /* 0x0000000107027836 */ /* 0x000fca0000000000 */
[----:B------:R-:W-:-:S04]  /*5bd0*/  ISETP.NE.AND P1, PT, R2, 0x9, PT ;  /* 0x000000090200780c */ /* 0x000fc80003f25270 */
[----:B------:R-:W-:Y:S02]  /*5be0*/  SEL R3, RZ, 0x1, P1 ;  /* 0x00000001ff037807 */ /* 0x000fe40000800000 */
[----:B------:R-:W-:Y:S02]  /*5bf0*/  SEL R7, R2, RZ, P1 ;  /* 0x000000ff02077207 */ /* 0x000fe40000800000 */
[----:B------:R-:W-:-:S03]  /*5c00*/  LOP3.LUT R12, R12, R3, RZ, 0x3c, !PT ;  /* 0x000000030c0c7212 */ /* 0x000fc600078e3cff */
[----:B------:R-:W-:Y:S01]  /*5c10*/  IMAD R8, R7, 0x8, R0 ;  /* 0x0000000807087824 */ /* 0x000fe200078e0200 */
[----:B0-----:R-:W-:Y:S01]  /*5c20*/  SHF.L.U32 R5, R12, 0x1f, RZ ;  /* 0x0000001f0c057819 */ /* 0x001fe200000006ff */
[----:B-1----:R-:W-:Y:S06]  /*5c30*/  @!P0 BRA `(.L_x_113) ;  /* 0x0000000400648947 */ /* 0x002fec0003800000 */
.L_x_131:
[----:B------:R-:W1:Y:S01]  /*5c40*/  SYNCS.PHASECHK.TRANS64.TRYWAIT P0, [R8+URZ], R5 ;  /* 0x00000005080075a7 */ /* 0x000e62000800017f */
[----:B------:R-:W-:-:S05]  /*5c50*/  VIADD R2, R7, 0x1 ;  /* 0x0000000107027836 */ /* 0x000fca0000000000 */
[----:B------:R-:W-:-:S04]  /*5c60*/  ISETP.NE.AND P1, PT, R2, 0x9, PT ;  /* 0x000000090200780c */ /* 0x000fc80003f25270 */
[----:B------:R-:W-:Y:S02]  /*5c70*/  SEL R3, RZ, 0x1, P1 ;  /* 0x00000001ff037807 */ /* 0x000fe40000800000 */
[----:B------:R-:W-:Y:S02]  /*5c80*/  SEL R7, R2, RZ, P1 ;  /* 0x000000ff02077207 */ /* 0x000fe40000800000 */
[----:B0-----:R-:W-:-:S03]  /*5c90*/  LOP3.LUT R9, R12, R3, RZ, 0x3c, !PT ;  /* 0x000000030c097212 */ /* 0x001fc600078e3cff */
[----:B------:R-:W-:Y:S01]  /*5ca0*/  IMAD R11, R7, 0x8, R0 ;  /* 0x00000008070b7824 */ /* 0x000fe200078e0200 */
[----:B------:R-:W-:Y:S01]  /*5cb0*/  SHF.L.U32 R6, R9, 0x1f, RZ ;  /* 0x0000001f09067819 */ /* 0x000fe200000006ff */
[----:B-1----:R-:W-:Y:S06]  /*5cc0*/  @!P0 BRA `(.L_x_114) ;  /* 0x0000000400548947 */ /* 0x002fec0003800000 */
.L_x_132:
[----:B------:R-:W1:Y:S01]  /*5cd0*/  SYNCS.PHASECHK.TRANS64.TRYWAIT P0, [R11+URZ], R6 ;  /* 0x000000060b0075a7 */ /* 0x000e62000800017f */
[----:B------:R-:W-:-:S05]  /*5ce0*/  VIADD R2, R7, 0x1 ;  /* 0x0000000107027836 */ /* 0x000fca0000000000 */
[----:B------:R-:W-:-:S04]  /*5cf0*/  ISETP.NE.AND P1, PT, R2, 0x9, PT ;  /* 0x000000090200780c */ /* 0x000fc80003f25270 */
[----:B------:R-:W-:Y:S02]  /*5d00*/  SEL R4, RZ, 0x1, P1 ;  /* 0x00000001ff047807 */ /* 0x000fe40000800000 */
[----:B------:R-:W-:Y:S02]  /*5d10*/  SEL R3, R2, RZ, P1 ;  /* 0x000000ff02037207 */ /* 0x000fe40000800000 */
[----:B------:R-:W-:Y:S01]  /*5d20*/  LOP3.LUT R4, R9, R4, RZ, 0x3c, !PT ;  /* 0x0000000409047212 */ /* 0x000fe200078e3cff */
[----:B-1----:R-:W-:Y:S06]  /*5d30*/  @!P0 BRA `(.L_x_115) ;  /* 0x00000004004c8947 */ /* 0x002fec0003800000 */
.L_x_133:
[----:B------:R-:W-:Y:S01]  /*5d40*/  IMAD R3, R3, 0x8, R0 ;  /* 0x0000000803037824 */ /* 0x000fe200078e0200 */
[----:B------:R-:W-:-:S07]  /*5d50*/  SHF.L.U32 R0, R4, 0x1f, RZ ;  /* 0x0000001f04007819 */ /* 0x000fce00000006ff */
.L_x_116:
[----:B--2---:R2:W3:Y:S02]  /*5d60*/  SYNCS.PHASECHK.TRANS64.TRYWAIT P0, [R3+URZ], R0 ;  /* 0x00000000030075a7 */ /* 0x0044e4000800017f */
[----:B---3--:R-:W-:Y:S05]  /*5d70*/  @!P0 NANOSLEEP.SYNCS 0x989680 ;  /* 0x009896800000895d */ /* 0x008fea0003900000 */
[----:B------:R-:W3:Y:S02]  /*5d80*/  @!P0 SYNCS.PHASECHK.TRANS64 P0, [R3+URZ], R0 ;  /* 0x00000000030085a7 */ /* 0x000ee4000800007f */
[----:B---3--:R-:W-:Y:S05]  /*5d90*/  @!P0 BRA `(.L_x_116) ;  /* 0xfffffffc00f08947 */ /* 0x008fea000383ffff */
.L_x_106:
[----:B------:R-:W-:Y:S05]  /*5da0*/  BSYNC B0 ;  /* 0x0000000000007941 */ /* 0x000fea0003800000 */
.L_x_105:
[----:B------:R-:W-:Y:S05]  /*5db0*/  EXIT ;  /* 0x000000000000794d */ /* 0x000fea0003800000 */
.L_x_16:
[----:B0-----:R-:W-:-:S04]  /*5dc0*/  IMAD.U32 R19, RZ, RZ, UR12 ;  /* 0x0000000cff137e24 */ /* 0x001fc8000f8e00ff */
[----:B------:R0:W1:Y:S03]  /*5dd0*/  SYNCS.PHASECHK.TRANS64.TRYWAIT P0, [R19+URZ+-0x8], R18 ;  /* 0xfffff812130075a7 */ /* 0x000066000800017f */
[----:B-1----:R-:W-:Y:S05]  /*5de0*/  @!P0 NANOSLEEP.SYNCS 0x989680 ;  /* 0x009896800000895d */ /* 0x002fea0003900000 */
[----:B------:R-:W1:Y:S02]  /*5df0*/  @!P0 SYNCS.PHASECHK.TRANS64 P0, [R19+URZ+-0x8], R18 ;  /* 0xfffff812130085a7 */ /* 0x000e64000800007f */
[----:B-1----:R-:W-:Y:S05]  /*5e00*/  @!P0 BRA `(.L_x_16) ;  /* 0xfffffffc00ec8947 */ /* 0x002fea000383ffff */
[----:B------:R-:W-:Y:S05]  /*5e10*/  BRA `(.L_x_117) ;  /* 0xffffffb400f87947 */ /* 0x000fea000383ffff */
.L_x_21:
[----:B-1----:R-:W-:-:S04]  /*5e20*/  IMAD.U32 R20, RZ, RZ, UR8 ;  /* 0x00000008ff147e24 */ /* 0x002fc8000f8e00ff */
[----:B------:R1:W2:Y:S03]  /*5e30*/  SYNCS.PHASECHK.TRANS64.TRYWAIT P0, [R20+URZ], R19 ;  /* 0x00000013140075a7 */ /* 0x0002a6000800017f */
[----:B--2---:R-:W-:Y:S05]  /*5e40*/  @!P0 NANOSLEEP.SYNCS 0x989680 ;  /* 0x009896800000895d */ /* 0x004fea0003900000 */
[----:B------:R-:W2:Y:S02]  /*5e50*/  @!P0 SYNCS.PHASECHK.TRANS64 P0, [R20+URZ], R19 ;  /* 0x00000013140085a7 */ /* 0x000ea4000800007f */
[----:B--2---:R-:W-:Y:S05]  /*5e60*/  @!P0 BRA `(.L_x_21) ;  /* 0xfffffffc00ec8947 */ /* 0x004fea000383ffff */
[----:B------:R-:W-:Y:S05]  /*5e70*/  BRA `(.L_x_20) ;  /* 0xffffffb800647947 */ /* 0x000fea000383ffff */
.L_x_25:
[----:B0-----:R-:W-:-:S04]  /*5e80*/  IMAD.U32 R19, RZ, RZ, UR12 ;  /* 0x0000000cff137e24 */ /* 0x001fc8000f8e00ff */
[----:B------:R0:W1:Y:S03]  /*5e90*/  SYNCS.PHASECHK.TRANS64.TRYWAIT P0, [R19+URZ+0x8], R18 ;  /* 0x00000812130075a7 */ /* 0x000066000800017f */
[----:B-1----:R-:W-:Y:S05]  /*5ea0*/  @!P0 NANOSLEEP.SYNCS 0x989680 ;  /* 0x009896800000895d */ /* 0x002fea0003900000 */
[----:B------:R-:W1:Y:S02]  /*5eb0*/  @!P0 SYNCS.PHASECHK.TRANS64 P0, [R19+URZ+0x8], R18 ;  /* 0x00000812130085a7 */ /* 0x000e64000800007f */
[----:B-1----:R-:W-:Y:S05]  /*5ec0*/  @!P0 BRA `(.L_x_25) ;  /* 0xfffffffc00ec8947 */ /* 0x002fea000383ffff */
[----:B------:R-:W-:Y:S05]  /*5ed0*/  BRA `(.L_x_118) ;  /* 0xffffffbc00547947 */ /* 0x000fea000383ffff */
.L_x_92:
[----:B------:R-:W-:Y:S01]  /*5ee0*/  BSSY B1, `(.L_x_119) ;  /* 0x0000006000017945 */ /* 0x000fe20003800000 */
[----:B------:R-:W-:-:S07]  /*5ef0*/  IMAD.MOV.U32 R10, RZ, RZ, -0x1 ;  /* 0xffffffffff0a7424 */ /* 0x000fce00078e00ff */
[----:B------:R-:W-:Y:S05]  /*5f00*/  WARPSYNC.COLLECTIVE R10, `(.L_x_120) ;  /* 0x000000000a0c7348 */ /* 0x000fea0003c00000 */
[----:B------:R-:W-:Y:S02]  /*5f10*/  ELECT P1, UR62, PT ;  /* 0x00000000003e782f */ /* 0x000fe40003820000 */
[----:B------:R-:W-:Y:S01]  /*5f20*/  MOV R10, UR62 ;  /* 0x0000003e000a7c02 */ /* 0x000fe20008000f00 */
[----:B------:R-:W-:Y:S10]  /*5f30*/  ENDCOLLECTIVE ;  /* 0x000000000000791b */ /* 0x000ff40003800000 */
.L_x_120:
[----:B------:R-:W-:Y:S05]  /*5f40*/  BSYNC B1 ;  /* 0x0000000000017941 */ /* 0x000fea0003800000 */
.L_x_119:
[----:B------:R-:W-:Y:S05]  /*5f50*/  BRA `(.L_x_121) ;  /* 0xffffffec001c7947 */ /* 0x000fea000383ffff */
.L_x_95:
[----:B-1----:R1:W2:Y:S02]  /*5f60*/  SYNCS.PHASECHK.TRANS64.TRYWAIT P1, [R18+URZ+0x48], R11 ;  /* 0x0000480b120075a7 */ /* 0x0022a4000802017f */
[----:B--2---:R-:W-:Y:S05]  /*5f70*/  @!P1 NANOSLEEP.SYNCS 0x989680 ;  /* 0x009896800000995d */ /* 0x004fea0003900000 */
[----:B------:R-:W2:Y:S02]  /*5f80*/  @!P1 SYNCS.PHASECHK.TRANS64 P1, [R18+URZ+0x48], R11 ;  /* 0x0000480b120095a7 */ /* 0x000ea4000802007f */
[----:B--2---:R-:W-:Y:S05]  /*5f90*/  @!P1 BRA `(.L_x_95) ;  /* 0xfffffffc00f09947 */ /* 0x004fea000383ffff */
[----:B------:R-:W-:Y:S05]  /*5fa0*/  BRA `(.L_x_122) ;  /* 0xffffffec00587947 */ /* 0x000fea000383ffff */
.L_x_104:
[----:B------:R-:W-:Y:S01]  /*5fb0*/  BSSY B0, `(.L_x_123) ;  /* 0x0000006000007945 */ /* 0x000fe20003800000 */
[----:B------:R-:W-:-:S07]  /*5fc0*/  IMAD.MOV.U32 R10, RZ, RZ, -0x1 ;  /* 0xffffffffff0a7424 */ /* 0x000fce00078e00ff */
[----:B------:R-:W-:Y:S05]  /*5fd0*/  WARPSYNC.COLLECTIVE R10, `(.L_x_124) ;  /* 0x000000000a0c7348 */ /* 0x000fea0003c00000 */
[----:B------:R-:W-:Y:S02]  /*5fe0*/  ELECT P1, UR62, PT ;  /* 0x00000000003e782f */ /* 0x000fe40003820000 */
[----:B------:R-:W-:Y:S01]  /*5ff0*/  MOV R10, UR62 ;  /* 0x0000003e000a7c02 */ /* 0x000fe20008000f00 */
[----:B------:R-:W-:Y:S10]  /*6000*/  ENDCOLLECTIVE ;  /* 0x000000000000791b */ /* 0x000ff40003800000 */
.L_x_124:
[----:B------:R-:W-:Y:S05]  /*6010*/  BSYNC B0 ;  /* 0x0000000000007941 */ /* 0x000fea0003800000 */
.L_x_123:
[----:B------:R-:W-:Y:S01]  /*6020*/  PLOP3.LUT P0, PT, P1, PT, PT, 0x80, 0x0 ;  /* 0x000000000000781c */ /* 0x000fe20000f0f070 */
[----:B------:R-:W-:-:S12]  /*6030*/  BRA `(.L_x_125) ;  /* 0xfffffff400f87947 */ /* 0x000fd8000383ffff */
.L_x_108:
[----:B0-----:R0:W1:Y:S02]  /*6040*/  SYNCS.PHASECHK.TRANS64.TRYWAIT P0, [R5+URZ], R2 ;  /* 0x00000002050075a7 */ /* 0x001064000800017f */
[----:B-1----:R-:W-:Y:S05]  /*6050*/  @!P0 NANOSLEEP.SYNCS 0x989680 ;  /* 0x009896800000895d */ /* 0x002fea0003900000 */
[----:B------:R-:W1:Y:S02]  /*6060*/  @!P0 SYNCS.PHASECHK.TRANS64 P0, [R5+URZ], R2 ;  /* 0x00000002050085a7 */ /* 0x000e64000800007f */
[----:B-1----:R-:W-:Y:S05]  /*6070*/  @!P0 BRA `(.L_x_108) ;  /* 0xfffffffc00f08947 */ /* 0x002fea000383ffff */
[----:B------:R-:W-:Y:S05]  /*6080*/  BRA `(.L_x_126) ;  /* 0xfffffff800387947 */ /* 0x000fea000383ffff */
.L_x_109:
[----:B0-----:R0:W1:Y:S02]  /*6090*/  SYNCS.PHASECHK.TRANS64.TRYWAIT P0, [R7+URZ], R4 ;  /* 0x00000004070075a7 */ /* 0x001064000800017f */
[----:B-1----:R-:W-:Y:S05]  /*60a0*/  @!P0 NANOSLEEP.SYNCS 0x989680 ;  /* 0x009896800000895d */ /* 0x002fea0003900000 */
[----:B------:R-:W1:Y:S02]  /*60b0*/  @!P0 SYNCS.PHASECHK.TRANS64 P0, [R7+URZ], R4 ;  /* 0x00000004070085a7 */ /* 0x000e64000800007f */
[----:B-1----:R-:W-:Y:S05]  /*60c0*/  @!P0 BRA `(.L_x_109) ;  /* 0xfffffffc00f08947 */ /* 0x002fea000383ffff */
[----:B------:R-:W-:Y:S05]  /*60d0*/  BRA `(.L_x_127) ;  /* 0xfffffff800487947 */ /* 0x000fea000383ffff */
.L_x_110:
[----:B0-----:R0:W1:Y:S02]  /*60e0*/  SYNCS.PHASECHK.TRANS64.TRYWAIT P0, [R6+URZ], R5 ;  /* 0x00000005060075a7 */ /* 0x001064000800017f */
[----:B-1----:R-:W-:Y:S05]  /*60f0*/  @!P0 NANOSLEEP.SYNCS 0x989680 ;  /* 0x009896800000895d */ /* 0x002fea0003900000 */
[----:B------:R-:W1:Y:S02]  /*6100*/  @!P0 SYNCS.PHASECHK.TRANS64 P0, [R6+URZ], R5 ;  /* 0x00000005060085a7 */ /* 0x000e64000800007f */
[----:B-1----:R-:W-:Y:S05]  /*6110*/  @!P0 BRA `(.L_x_110) ;  /* 0xfffffffc00f08947 */ /* 0x002fea000383ffff */
[----:B------:R-:W-:Y:S05]  /*6120*/  BRA `(.L_x_128) ;  /* 0xfffffff800587947 */ /* 0x000fea000383ffff */
.L_x_111:
[----:B0-----:R0:W1:Y:S02]  /*6130*/  SYNCS.PHASECHK.TRANS64.TRYWAIT P0, [R9+URZ], R4 ;  /* 0x00000004090075a7 */ /* 0x001064000800017f */
[----:B-1----:R-:W-:Y:S05]  /*6140*/  @!P0 NANOSLEEP.SYNCS 0x989680 ;  /* 0x009896800000895d */ /* 0x002fea0003900000 */
[----:B------:R-:W1:Y:S02]  /*6150*/  @!P0 SYNCS.PHASECHK.TRANS64 P0, [R9+URZ], R4 ;  /* 0x00000004090085a7 */ /* 0x000e64000800007f */
[----:B-1----:R-:W-:Y:S05]  /*6160*/  @!P0 BRA `(.L_x_111) ;  /* 0xfffffffc00f08947 */ /* 0x002fea000383ffff */
[----:B------:R-:W-:Y:S05]  /*6170*/  BRA `(.L_x_129) ;  /* 0xfffffff800687947 */ /* 0x000fea000383ffff */
.L_x_112:
[----:B0-----:R0:W1:Y:S02]  /*6180*/  SYNCS.PHASECHK.TRANS64.TRYWAIT P0, [R6+URZ], R5 ;  /* 0x00000005060075a7 */ /* 0x001064000800017f */
[----:B-1----:R-:W-:Y:S05]  /*6190*/  @!P0 NANOSLEEP.SYNCS 0x989680 ;  /* 0x009896800000895d */ /* 0x002fea0003900000 */
[----:B------:R-:W1:Y:S02]  /*61a0*/  @!P0 SYNCS.PHASECHK.TRANS64 P0, [R6+URZ], R5 ;  /* 0x00000005060085a7 */ /* 0x000e64000800007f */
[----:B-1----:R-:W-:Y:S05]  /*61b0*/  @!P0 BRA `(.L_x_112) ;  /* 0xfffffffc00f08947 */ /* 0x002fea000383ffff */
[----:B------:R-:W-:Y:S05]  /*61c0*/  BRA `(.L_x_130) ;  /* 0xfffffff800787947 */ /* 0x000fea000383ffff */
.L_x_113:
[----:B0-----:R0:W1:Y:S02]  /*61d0*/  SYNCS.PHASECHK.TRANS64.TRYWAIT P0, [R9+URZ], R4 ;  /* 0x00000004090075a7 */ /* 0x001064000800017f */
[----:B-1----:R-:W-:Y:S05]  /*61e0*/  @!P0 NANOSLEEP.SYNCS 0x989680 ;  /* 0x009896800000895d */ /* 0x002fea0003900000 */
[----:B------:R-:W1:Y:S02]  /*61f0*/  @!P0 SYNCS.PHASECHK.TRANS64 P0, [R9+URZ], R4 ;  /* 0x00000004090085a7 */ /* 0x000e64000800007f */
[----:B-1----:R-:W-:Y:S05]  /*6200*/  @!P0 BRA `(.L_x_113) ;  /* 0xfffffffc00f08947 */ /* 0x002fea000383ffff */
[----:B------:R-:W-:Y:S05]  /*6210*/  BRA `(.L_x_131) ;  /* 0xfffffff800887947 */ /* 0x000fea000383ffff */
.L_x_114:
[----:B0-----:R0:W1:Y:S02]  /*6220*/  SYNCS.PHASECHK.TRANS64.TRYWAIT P0, [R8+URZ], R5 ;  /* 0x00000005080075a7 */ /* 0x001064000800017f */
[----:B-1----:R-:W-:Y:S05]  /*6230*/  @!P0 NANOSLEEP.SYNCS 0x989680 ;  /* 0x009896800000895d */ /* 0x002fea0003900000 */
[----:B------:R-:W1:Y:S02]  /*6240*/  @!P0 SYNCS.PHASECHK.TRANS64 P0, [R8+URZ], R5 ;  /* 0x00000005080085a7 */ /* 0x000e64000800007f */
[----:B-1----:R-:W-:Y:S05]  /*6250*/  @!P0 BRA `(.L_x_114) ;  /* 0xfffffffc00f08947 */ /* 0x002fea000383ffff */
[----:B------:R-:W-:Y:S05]  /*6260*/  BRA `(.L_x_132) ;  /* 0xfffffff800987947 */ /* 0x000fea000383ffff */
.L_x_115:
[----:B-1----:R1:W2:Y:S02]  /*6270*/  SYNCS.PHASECHK.TRANS64.TRYWAIT P0, [R11+URZ], R6 ;  /* 0x000000060b0075a7 */ /* 0x0022a4000800017f */
[----:B--2---:R-:W-:Y:S05]  /*6280*/  @!P0 NANOSLEEP.SYNCS 0x989680 ;  /* 0x009896800000895d */ /* 0x004fea0003900000 */
[----:B------:R-:W2:Y:S02]  /*6290*/  @!P0 SYNCS.PHASECHK.TRANS64 P0, [R11+URZ], R6 ;  /* 0x000000060b0085a7 */ /* 0x000ea4000800007f */
[----:B--2---:R-:W-:Y:S05]  /*62a0*/  @!P0 BRA `(.L_x_115) ;  /* 0xfffffffc00f08947 */ /* 0x004fea000383ffff */
[----:B------:R-:W-:Y:S05]  /*62b0*/  BRA `(.L_x_133) ;  /* 0xfffffff800a07947 */ /* 0x000fea000383ffff */
.L_x_134:
[----:B------:R-:W-:-:S00]  /*62c0*/  BRA `(.L_x_134) ;  /* 0xfffffffc00fc7947 */ /* 0x000fc0000383ffff */
[----:B------:R-:W-:-:S00]  /*62d0*/  NOP ;  /* 0x0000000000007918 */ /* 0x000fc00000000000 */
        /* <DEDUP_REMOVED lines=10> */
.L_x_135:


//--------------------- .nv.shared._ZN7cutlass13device_kernelINS_4gemm6kernel13GemmUniversalIN4cute5tupleIJiiiiEEENS1_10collective13CollectiveMmaINS1_40MainloopSm90TmaGmmaWarpSpecializedSparseILi9ENS5_IJNS4_1CILi1EEESB_SB_EEENS1_32KernelTmaWarpSpecializedPingpongEEENS5_IJNSA_ILi64EEESF_NSA_ILi128EEEEEENS_6half_tENS5_IJNS4_6LayoutINS5_IJiNS5_IJNSA_ILi2EEEiEEEiEEENS5_IJlNS5_IJSB_SK_EEElEEEEENSJ_INS5_IJNS5_IJNS5_IJNSA_ILi8EEESK_NSA_ILi4EEEEEEiEEENS5_IJNS5_IJNSA_ILi16EEESK_SR_EEEiEEEiEEENS5_IJNS5_IJNS5_IJSG_SU_NSA_ILi2048EEEEEENSA_ILi8192EEEEEENS5_IJNS5_IJSB_NSA_ILi1024EEENSA_ILi32EEEEEElEEElEEEEEEEESI_NS5_IJlSB_lEEENS4_8TiledMMAINS4_8MMA_AtomIJNS4_4SM904GMMA6SPARSE26GMMA_64x64x32_F32F16F16_SSILNS1D_5MajorE0ELS1G_0ELNS1D_7ScaleInE1ELS1H_1ELNS1D_9SparseSelE0EEEEEENSJ_ISC_NS5_IJNSA_ILi0EEES1L_S1L_EEEEENS5_IJNS4_10UnderscoreES1O_S1O_EEEEENS4_13SM90_TMA_LOADENS4_14ComposedLayoutINS4_7SwizzleILi3ELi4ELi3EEENS4_25smem_sparse_ptr_flag_bitsILi2ELi16EEENSJ_INS5_IJNS5_IJSB_SQ_EEENS5_IJSK_SF_EEEEEENS5_IJNS5_IJS1L_SG_EEESN_EEEEEEEvNS4_8identityES1R_NS1S_IS1U_NS4_18smem_ptr_flag_bitsILi16EEENSJ_INS5_IJSQ_SF_EEENS5_IJSF_SB_EEEEEEEvS24_EENS_8epilogue10collective6detail29Sm90TmaWarpSpecializedAdapterINS2D_15DefaultEpilogueIfNS5_IJSB_llEEES2H_NS2C_6thread17LinearCombinationIfLi1EffLNS2I_9ScaleType4KindE0ELNS_15FloatRoundStyleE2EfEENS1_15EpilogueDefaultEEEEEvvEEEEvNT_6ParamsE --------------------------
	.section	.nv.shared._ZN7cutlass13device_kernelINS_4gemm6kernel13GemmUniversalIN4cute5tupleIJiiiiEEENS1_10collective13CollectiveMmaINS1_40MainloopSm90TmaGmmaWarpSpecializedSparseILi9ENS5_IJNS4_1CILi1EEESB_SB_EEENS1_32KernelTmaWarpSpecializedPingpongEEENS5_IJNSA_ILi64EEESF_NSA_ILi128EEEEEENS_6half_tENS5_IJNS4_6LayoutINS5_IJiNS5_IJNSA_ILi2EEEiEEEiEEENS5_IJlNS5_IJSB_SK_EEElEEEEENSJ_INS5_IJNS5_IJNS5_IJNSA_ILi8EEESK_NSA_ILi4EEEEEEiEEENS5_IJNS5_IJNSA_ILi16EEESK_SR_EEEiEEEiEEENS5_IJNS5_IJNS5_IJSG_SU_NSA_ILi2048EEEEEENSA_ILi8192EEEEEENS5_IJNS5_IJSB_NSA_ILi1024EEENSA_ILi32EEEEEElEEElEEEEEEEESI_NS5_IJlSB_lEEENS4_8TiledMMAINS4_8MMA_AtomIJNS4_4SM904GMMA6SPARSE26GMMA_64x64x32_F32F16F16_SSILNS1D_5MajorE0ELS1G_0ELNS1D_7ScaleInE1ELS1H_1ELNS1D_9SparseSelE0EEEEEENSJ_ISC_NS5_IJNSA_ILi0EEES1L_S1L_EEEEENS5_IJNS4_10UnderscoreES1O_S1O_EEEEENS4_13SM90_TMA_LOADENS4_14ComposedLayoutINS4_7SwizzleILi3ELi4ELi3EEENS4_25smem_sparse_ptr_flag_bitsILi2ELi16EEENSJ_INS5_IJNS5_IJSB_SQ_EEENS5_IJSK_SF_EEEEEENS5_IJNS5_IJS1L_SG_EEESN_EEEEEEEvNS4_8identityES1R_NS1S_IS1U_NS4_18smem_ptr_flag_bitsILi16EEENSJ_INS5_IJSQ_SF_EEENS5_IJSF_SB_EEEEEEEvS24_EENS_8epilogue10collective6detail29Sm90TmaWarpSpecializedAdapterINS2D_15DefaultEpilogueIfNS5_IJSB_llEEES2H_NS2C_6thread17LinearCombinationIfLi1EffLNS2I_9ScaleType4KindE0ELNS_15FloatRoundStyleE2EfEENS1_15EpilogueDefaultEEEEEvvEEEEvNT_6ParamsE,"aw",@nobits
	.sectionflags	@""
	.align	16
	.zero		1024


//--------------------- .nv.shared.reserved.0     --------------------------
	.section	.nv.shared.reserved.0,"aw",@nobits
	.weak		__nv_reservedSMEM_offset_0_alias
	.size		__nv_reservedSMEM_offset_0_alias, 0, 0
	.other		__nv_reservedSMEM_offset_0_alias,@"STO_CUDA_RESERVED_SHARED STV_DEFAULT"
__nv_reservedSMEM_offset_0_alias:
	.zero		0


//--------------------- .nv.global                --------------------------
	.section	.nv.global,"aw",@nobits
.nv.global:
	.type		_ZN39_INTERNAL_4b736f2d_4_k_cu_ea08a95d_27284cute1_E,@object
	.size		_ZN39_INTERNAL_4b736f2d_4_k_cu_ea08a95d_27284cute1_E,(_ZN39_INTERNAL_4b736f2d_4_k_cu_ea08a95d_27284cuda3std3__45__cpo6cbeginE - _ZN39_INTERNAL_4b736f2d_4_k_cu_ea08a95d_27284cute1_E)
_ZN39_INTERNAL_4b736f2d_4_k_cu_ea08a95d_27284cute1_E:
	.zero		1
	.type		_ZN39_INTERNAL_4b736f2d_4_k_cu_ea08a95d_27284cuda3std3__45__cpo6cbeginE,@object
	.size		_ZN39_INTERNAL_4b736f2d_4_k_cu_ea08a95d_27284cuda3std3__45__cpo6cbeginE,(_ZN39_INTERNAL_4b736f2d_4_k_cu_ea08a95d_27284cuda3std3__48in_placeE - _ZN39_INTERNAL_4b736f2d_4_k_cu_ea08a95d_27284cuda3std3__45__cpo6cbeginE)
_ZN39_INTERNAL_4b736f2d_4_k_cu_ea08a95d_27284cuda3std3__45__cpo6cbeginE:
	.zero		1
	.type		_ZN39_INTERNAL_4b736f2d_4_k_cu_ea08a95d_27284cuda3std3__48in_placeE,@object
	.size		_ZN39_INTERNAL_4b736f2d_4_k_cu_ea08a95d_27284cuda3std3__48in_placeE,(_ZN39_INTERNAL_4b736f2d_4_k_cu_ea08a95d_27284cuda3std6ranges3__45__cpo9iter_moveE - _ZN39_INTERNAL_4b736f2d_4_k_cu_ea08a95d_27284cuda3std3__48in_placeE)
_ZN39_INTERNAL_4b736f2d_4_k_cu_ea08a95d_27284cuda3std3__48in_placeE:
	.zero		1
	.type		_ZN39_INTERNAL_4b736f2d_4_k_cu_ea08a95d_27284cuda3std6ranges3__45__cpo9iter_moveE,@object
	.size		_ZN39_INTERNAL_4b736f2d_4_k_cu_ea08a95d_27284cuda3std6ranges3__45__cpo9iter_moveE,(_ZN39_INTERNAL_4b736f2d_4_k_cu_ea08a95d_27284cuda3std3__45__cpo5beginE - _ZN39_INTERNAL_4b736f2d_4_k_cu_ea08a95d_27284cuda3std6ranges3__45__cpo9iter_moveE)
_ZN39_INTERNAL_4b736f2d_4_k_cu_ea08a95d_27284cuda3std6ranges3__45__cpo9iter_moveE:
	.zero		1
	.type		_ZN39_INTERNAL_4b736f2d_4_k_cu_ea08a95d_27284cuda3std3__45__cpo5beginE,@object
	.size		_ZN39_INTERNAL_4b736f2d_4_k_cu_ea08a95d_27284cuda3std3__45__cpo5beginE,(_ZN39_INTERNAL_4b736f2d_4_k_cu_ea08a95d_27284cuda3std3__441_GLOBAL__N__4b736f2d_4_k_cu_ea08a95d_27286ignoreE - _ZN39_INTERNAL_4b736f2d_4_k_cu_ea08a95d_27284cuda3std3__45__cpo5beginE)
_ZN39_INTERNAL_4b736f2d_4_k_cu_ea08a95d_27284cuda3std3__45__cpo5beginE:
	.zero		1
	.type		_ZN39_INTERNAL_4b736f2d_4_k_cu_ea08a95d_27284cuda3std3__441_GLOBAL__N__4b736f2d_4_k_cu_ea08a95d_27286ignoreE,@object
	.size		_ZN39_INTERNAL_4b736f2d_4_k_cu_ea08a95d_27284cuda3std3__441_GLOBAL__N__4b736f2d_4_k_cu_ea08a95d_27286ignoreE,(_ZN39_INTERNAL_4b736f2d_4_k_cu_ea08a95d_27284cute7productE - _ZN39_INTERNAL_4b736f2d_4_k_cu_ea08a95d_27284cuda3std3__441_GLOBAL__N__4b736f2d_4_k_cu_ea08a95d_27286ignoreE)
_ZN39_INTERNAL_4b736f2d_4_k_cu_ea08a95d_27284cuda3std3__441_GLOBAL__N__4b736f2d_4_k_cu_ea08a95d_27286ignoreE:
	.zero		1
	.type		_ZN39_INTERNAL_4b736f2d_4_k_cu_ea08a95d_27284cute7productE,@object
	.size		_ZN39_INTERNAL_4b736f2d_4_k_cu_ea08a95d_27284cute7productE,(_ZN39_INTERNAL_4b736f2d_4_k_cu_ea08a95d_27284cuda3std3__45__cpo3endE - _ZN39_INTERNAL_4b736f2d_4_k_cu_ea08a95d_27284cute7productE)
_ZN39_INTERNAL_4b736f2d_4_k_cu_ea08a95d_27284cute7productE:
	.zero		1
	.type		_ZN39_INTERNAL_4b736f2d_4_k_cu_ea08a95d_27284cuda3std3__45__cpo3endE,@object
	.size		_ZN39_INTERNAL_4b736f2d_4_k_cu_ea08a95d_27284cuda3std3__45__cpo3endE,(_ZN39_INTERNAL_4b736f2d_4_k_cu_ea08a95d_27284cuda3std3__419piecewise_constructE - _ZN39_INTERNAL_4b736f2d_4_k_cu_ea08a95d_27284cuda3std3__45__cpo3endE)
_ZN39_INTERNAL_4b736f2d_4_k_cu_ea08a95d_27284cuda3std3__45__cpo3endE:
	.zero		1
	.type		_ZN39_INTERNAL_4b736f2d_4_k_cu_ea08a95d_27284cuda3std3__419piecewise_constructE,@object
	.size		_ZN39_INTERNAL_4b736f2d_4_k_cu_ea08a95d_27284cuda3std3__419piecewise_constructE,(_ZN39_INTERNAL_4b736f2d_4_k_cu_ea08a95d_27284cuda3std3__45__cpo4cendE - _ZN39_INTERNAL_4b736f2d_4_k_cu_ea08a95d_27284cuda3std3__419piecewise_constructE)
_ZN39_INTERNAL_4b736f2d_4_k_cu_ea08a95d_27284cuda3std3__419piecewise_constructE:
	.zero		1
	.type		_ZN39_INTERNAL_4b736f2d_4_k_cu_ea08a95d_27284cuda3std3__45__cpo4cendE,@object
	.size		_ZN39_INTERNAL_4b736f2d_4_k_cu_ea08a95d_27284cuda3std3__45__cpo4cendE,(_ZN39_INTERNAL_4b736f2d_4_k_cu_ea08a95d_27284cuda3std6ranges3__45__cpo4swapE - _ZN39_INTERNAL_4b736f2d_4_k_cu_ea08a95d_27284cuda3std3__45__cpo4cendE)
_ZN39_INTERNAL_4b736f2d_4_k_cu_ea08a95d_27284cuda3std3__45__cpo4cendE:
	.zero		1
	.type		_ZN39_INTERNAL_4b736f2d_4_k_cu_ea08a95d_27284cuda3std6ranges3__45__cpo4swapE,@object
	.size		_ZN39_INTERNAL_4b736f2d_4_k_cu_ea08a95d_27284cuda3std6ranges3__45__cpo4swapE,(.L_7 - _ZN39_INTERNAL_4b736f2d_4_k_cu_ea08a95d_27284cuda3std6ranges3__45__cpo4swapE)
_ZN39_INTERNAL_4b736f2d_4_k_cu_ea08a95d_27284cuda3std6ranges3__45__cpo4swapE:
	.zero		1
.L_7:


//--------------------- .nv.constant0._ZN7cutlass13device_kernelINS_4gemm6kernel13GemmUniversalIN4cute5tupleIJiiiiEEENS1_10collective13CollectiveMmaINS1_40MainloopSm90TmaGmmaWarpSpecializedSparseILi9ENS5_IJNS4_1CILi1EEESB_SB_EEENS1_32KernelTmaWarpSpecializedPingpongEEENS5_IJNSA_ILi64EEESF_NSA_ILi128EEEEEENS_6half_tENS5_IJNS4_6LayoutINS5_IJiNS5_IJNSA_ILi2EEEiEEEiEEENS5_IJlNS5_IJSB_SK_EEElEEEEENSJ_INS5_IJNS5_IJNS5_IJNSA_ILi8EEESK_NSA_ILi4EEEEEEiEEENS5_IJNS5_IJNSA_ILi16EEESK_SR_EEEiEEEiEEENS5_IJNS5_IJNS5_IJSG_SU_NSA_ILi2048EEEEEENSA_ILi8192EEEEEENS5_IJNS5_IJSB_NSA_ILi1024EEENSA_ILi32EEEEEElEEElEEEEEEEESI_NS5_IJlSB_lEEENS4_8TiledMMAINS4_8MMA_AtomIJNS4_4SM904GMMA6SPARSE26GMMA_64x64x32_F32F16F16_SSILNS1D_5MajorE0ELS1G_0ELNS1D_7ScaleInE1ELS1H_1ELNS1D_9SparseSelE0EEEEEENSJ_ISC_NS5_IJNSA_ILi0EEES1L_S1L_EEEEENS5_IJNS4_10UnderscoreES1O_S1O_EEEEENS4_13SM90_TMA_LOADENS4_14ComposedLayoutINS4_7SwizzleILi3ELi4ELi3EEENS4_25smem_sparse_ptr_flag_bitsILi2ELi16EEENSJ_INS5_IJNS5_IJSB_SQ_EEENS5_IJSK_SF_EEEEEENS5_IJNS5_IJS1L_SG_EEESN_EEEEEEEvNS4_8identityES1R_NS1S_IS1U_NS4_18smem_ptr_flag_bitsILi16EEENSJ_INS5_IJSQ_SF_EEENS5_IJSF_SB_EEEEEEEvS24_EENS_8epilogue10collective6detail29Sm90TmaWarpSpecializedAdapterINS2D_15DefaultEpilogueIfNS5_IJSB_llEEES2H_NS2C_6thread17LinearCombinationIfLi1EffLNS2I_9ScaleType4KindE0ELNS_15FloatRoundStyleE2EfEENS1_15EpilogueDefaultEEEEEvvEEEEvNT_6ParamsE --------------------------
	.section	.nv.constant0._ZN7cutlass13device_kernelINS_4gemm6kernel13GemmUniversalIN4cute5tupleIJiiiiEEENS1_10collective13CollectiveMmaINS1_40MainloopSm90TmaGmmaWarpSpecializedSparseILi9ENS5_IJNS4_1CILi1EEESB_SB_EEENS1_32KernelTmaWarpSpecializedPingpongEEENS5_IJNSA_ILi64EEESF_NSA_ILi128EEEEEENS_6half_tENS5_IJNS4_6LayoutINS5_IJiNS5_IJNSA_ILi2EEEiEEEiEEENS5_IJlNS5_IJSB_SK_EEElEEEEENSJ_INS5_IJNS5_IJNS5_IJNSA_ILi8EEESK_NSA_ILi4EEEEEEiEEENS5_IJNS5_IJNSA_ILi16EEESK_SR_EEEiEEEiEEENS5_IJNS5_IJNS5_IJSG_SU_NSA_ILi2048EEEEEENSA_ILi8192EEEEEENS5_IJNS5_IJSB_NSA_ILi1024EEENSA_ILi32EEEEEElEEElEEEEEEEESI_NS5_IJlSB_lEEENS4_8TiledMMAINS4_8MMA_AtomIJNS4_4SM904GMMA6SPARSE26GMMA_64x64x32_F32F16F16_SSILNS1D_5MajorE0ELS1G_0ELNS1D_7ScaleInE1ELS1H_1ELNS1D_9SparseSelE0EEEEEENSJ_ISC_NS5_IJNSA_ILi0EEES1L_S1L_EEEEENS5_IJNS4_10UnderscoreES1O_S1O_EEEEENS4_13SM90_TMA_LOADENS4_14ComposedLayoutINS4_7SwizzleILi3ELi4ELi3EEENS4_25smem_sparse_ptr_flag_bitsILi2ELi16EEENSJ_INS5_IJNS5_IJSB_SQ_EEENS5_IJSK_SF_EEEEEENS5_IJNS5_IJS1L_SG_EEESN_EEEEEEEvNS4_8identityES1R_NS1S_IS1U_NS4_18smem_ptr_flag_bitsILi16EEENSJ_INS5_IJSQ_SF_EEENS5_IJSF_SB_EEEEEEEvS24_EENS_8epilogue10collective6detail29Sm90TmaWarpSpecializedAdapterINS2D_15DefaultEpilogueIfNS5_IJSB_llEEES2H_NS2C_6thread17LinearCombinationIfLi1EffLNS2I_9ScaleType4KindE0ELNS_15FloatRoundStyleE2EfEENS1_15EpilogueDefaultEEEEEvvEEEEvNT_6ParamsE,"a",@progbits
	.sectionflags	@""
	.align	4
.nv.constant0._ZN7cutlass13device_kernelINS_4gemm6kernel13GemmUniversalIN4cute5tupleIJiiiiEEENS1_10collective13CollectiveMmaINS1_40MainloopSm90TmaGmmaWarpSpecializedSparseILi9ENS5_IJNS4_1CILi1EEESB_SB_EEENS1_32KernelTmaWarpSpecializedPingpongEEENS5_IJNSA_ILi64EEESF_NSA_ILi128EEEEEENS_6half_tENS5_IJNS4_6LayoutINS5_IJiNS5_IJNSA_ILi2EEEiEEEiEEENS5_IJlNS5_IJSB_SK_EEElEEEEENSJ_INS5_IJNS5_IJNS5_IJNSA_ILi8EEESK_NSA_ILi4EEEEEEiEEENS5_IJNS5_IJNSA_ILi16EEESK_SR_EEEiEEEiEEENS5_IJNS5_IJNS5_IJSG_SU_NSA_ILi2048EEEEEENSA_ILi8192EEEEEENS5_IJNS5_IJSB_NSA_ILi1024EEENSA_ILi32EEEEEElEEElEEEEEEEESI_NS5_IJlSB_lEEENS4_8TiledMMAINS4_8MMA_AtomIJNS4_4SM904GMMA6SPARSE26GMMA_64x64x32_F32F16F16_SSILNS1D_5MajorE0ELS1G_0ELNS1D_7ScaleInE1ELS1H_1ELNS1D_9SparseSelE0EEEEEENSJ_ISC_NS5_IJNSA_ILi0EEES1L_S1L_EEEEENS5_IJNS4_10UnderscoreES1O_S1O_EEEEENS4_13SM90_TMA_LOADENS4_14ComposedLayoutINS4_7SwizzleILi3ELi4ELi3EEENS4_25smem_sparse_ptr_flag_bitsILi2ELi16EEENSJ_INS5_IJNS5_IJSB_SQ_EEENS5_IJSK_SF_EEEEEENS5_IJNS5_IJS1L_SG_EEESN_EEEEEEEvNS4_8identityES1R_NS1S_IS1U_NS4_18smem_ptr_flag_bitsILi16EEENSJ_INS5_IJSQ_SF_EEENS5_IJSF_SB_EEEEEEEvS24_EENS_8epilogue10collective6detail29Sm90TmaWarpSpecializedAdapterINS2D_15DefaultEpilogueIfNS5_IJSB_llEEES2H_NS2C_6thread17LinearCombinationIfLi1EffLNS2I_9ScaleType4KindE0ELNS_15FloatRoundStyleE2EfEENS1_15EpilogueDefaultEEEEEvvEEEEvNT_6ParamsE:
	.zero		1920


//--------------------- SYMBOLS --------------------------

	.type		.nv.reservedSmem.offset0,@object
	.size		.nv.reservedSmem.offset0,0x4
